//
// Generated by NVIDIA NVVM Compiler
//
// Compiler Build ID: CL-36424714
// Cuda compilation tools, release 13.0, V13.0.88
// Based on NVVM 20.0.0
//

.version 9.0
.target sm_100
.address_size 64

	// .globl	_Z16trsm_half_kernelPK6__halfPS_ii
// _ZZ16trsm_half_kernelPK6__halfPS_iiE4B_sm has been demoted
// _ZZ16trsm_half_kernelPK6__halfPS_iiE6A_diag has been demoted
// _ZZ16trsm_half_kernelPK6__halfPS_iiE5A_col has been demoted

.visible .entry _Z16trsm_half_kernelPK6__halfPS_ii(
	.param .u64 .ptr .align 1 _Z16trsm_half_kernelPK6__halfPS_ii_param_0,
	.param .u64 .ptr .align 1 _Z16trsm_half_kernelPK6__halfPS_ii_param_1,
	.param .u32 _Z16trsm_half_kernelPK6__halfPS_ii_param_2,
	.param .u32 _Z16trsm_half_kernelPK6__halfPS_ii_param_3
)
.maxntid 256
{
	.reg .pred 	%p<23>;
	.reg .b16 	%rs<42>;
	.reg .b32 	%r<118>;
	.reg .b32 	%f<110>;
	.reg .b64 	%rd<26>;
	// demoted variable
	.shared .align 16 .b8 _ZZ16trsm_half_kernelPK6__halfPS_iiE4B_sm[8192];
	// demoted variable
	.shared .align 4 .b8 _ZZ16trsm_half_kernelPK6__halfPS_iiE6A_diag[1024];
	// demoted variable
	.shared .align 16 .b8 _ZZ16trsm_half_kernelPK6__halfPS_iiE5A_col[2048];
	ld.param.u64 	%rd2, [_Z16trsm_half_kernelPK6__halfPS_ii_param_0];
	ld.param.u64 	%rd3, [_Z16trsm_half_kernelPK6__halfPS_ii_param_1];
	ld.param.u32 	%r31, [_Z16trsm_half_kernelPK6__halfPS_ii_param_2];
	mov.u32 	%r1, %tid.x;
	mov.u32 	%r2, %tid.y;
	shl.b32 	%r36, %r2, 5;
	add.s32 	%r3, %r36, %r1;
	mov.u32 	%r37, %ctaid.x;
	shl.b32 	%r38, %r2, 8;
	shl.b32 	%r39, %r37, 12;
	add.s32 	%r4, %r39, %r38;
	shl.b32 	%r40, %r2, 9;
	mov.u32 	%r41, _ZZ16trsm_half_kernelPK6__halfPS_iiE4B_sm;
	add.s32 	%r5, %r41, %r40;
	shl.b32 	%r42, %r1, 4;
	add.s32 	%r32, %r5, %r42;
	add.s32 	%r33, %r32, 512;
	mul.wide.s32 	%rd8, %r4, 2;
	add.s64 	%rd9, %rd3, %rd8;
	mul.wide.u32 	%rd10, %r1, 16;
	add.s64 	%rd4, %rd9, %rd10;
	// begin inline asm
	cp.async.cg.shared.global [%r32], [%rd4], 16;

	// end inline asm
	add.s64 	%rd5, %rd4, 512;
	// begin inline asm
	cp.async.cg.shared.global [%r33], [%rd5], 16;

	// end inline asm
	// begin inline asm
	cp.async.commit_group;

	// end inline asm
	add.s64 	%rd6, %rd4, 4096;
	add.s32 	%r34, %r32, 4096;
	// begin inline asm
	cp.async.cg.shared.global [%r34], [%rd6], 16;

	// end inline asm
	add.s64 	%rd7, %rd4, 4608;
	add.s32 	%r35, %r32, 4608;
	// begin inline asm
	cp.async.cg.shared.global [%r35], [%rd7], 16;

	// end inline asm
	// begin inline asm
	cp.async.commit_group;

	// end inline asm
	setp.gt.u32 	%p1, %r3, 255;
	@%p1 bra 	$L__BB0_2;
	cvt.u64.u32 	%rd12, %r3;
	mul.lo.s32 	%r43, %r3, %r31;
	cvt.s64.s32 	%rd13, %r43;
	add.s64 	%rd14, %rd13, %rd12;
	shl.b64 	%rd15, %rd14, 1;
	add.s64 	%rd11, %rd2, %rd15;
	// begin inline asm
	ld.global.nc.b16 %rs1, [%rd11];
	// end inline asm
	// begin inline asm
	{  cvt.f32.f16 %f36, %rs1;}

	// end inline asm
	rcp.rn.f32 	%f37, %f36;
	shl.b32 	%r44, %r3, 2;
	mov.u32 	%r45, _ZZ16trsm_half_kernelPK6__halfPS_iiE6A_diag;
	add.s32 	%r46, %r45, %r44;
	st.shared.f32 	[%r46], %f37;
$L__BB0_2:
	bar.sync 	0;
	// begin inline asm
	cp.async.wait_group 0;

	// end inline asm
	bar.sync 	0;
	add.s32 	%r7, %r1, 192;
	mad.lo.s32 	%r8, %r1, -14, %r32;
	ld.shared.u16 	%rs3, [%r8+384];
	// begin inline asm
	{  cvt.f32.f16 %f106, %rs3;}

	// end inline asm
	ld.shared.u16 	%rs4, [%r8+4480];
	// begin inline asm
	{  cvt.f32.f16 %f107, %rs4;}

	// end inline asm
	ld.shared.u16 	%rs5, [%r8+448];
	// begin inline asm
	{  cvt.f32.f16 %f108, %rs5;}

	// end inline asm
	ld.shared.u16 	%rs6, [%r8+4544];
	// begin inline asm
	{  cvt.f32.f16 %f109, %rs6;}

	// end inline asm
	and.b32  	%r49, %r2, 3;
	shl.b32 	%r50, %r2, 3;
	and.b32  	%r51, %r50, 2016;
	add.s32 	%r52, %r51, %r1;
	mul.lo.s32 	%r53, %r31, %r49;
	mul.wide.s32 	%rd17, %r53, 2;
	mul.wide.u32 	%rd18, %r52, 16;
	add.s64 	%rd1, %rd2, %rd18;
	add.s64 	%rd16, %rd1, %rd17;
	and.b32  	%r55, %r40, 1536;
	mov.u32 	%r56, _ZZ16trsm_half_kernelPK6__halfPS_iiE5A_col;
	add.s32 	%r57, %r56, %r55;
	shl.b32 	%r58, %r52, 4;
	add.s32 	%r47, %r57, %r58;
	// begin inline asm
	cp.async.cg.shared.global [%r47], [%rd16], 16;

	// end inline asm
	// begin inline asm
	cp.async.commit_group;

	// end inline asm
	shl.b32 	%r59, %r1, 1;
	add.s32 	%r60, %r59, %r56;
	add.s32 	%r10, %r60, 64;
	or.b32  	%r61, %r40, %r59;
	add.s32 	%r63, %r61, %r41;
	add.s32 	%r11, %r63, 4096;
	mov.b32 	%r112, 0;
$L__BB0_3:
	// begin inline asm
	cp.async.wait_group 0;

	// end inline asm
	bar.sync 	0;
	mov.b32 	%r113, 0;
$L__BB0_4:
	add.s32 	%r14, %r113, %r112;
	and.b32  	%r15, %r14, 31;
	shl.b32 	%r65, %r113, 9;
	mov.u32 	%r66, _ZZ16trsm_half_kernelPK6__halfPS_iiE5A_col;
	add.s32 	%r67, %r66, %r65;
	shl.b32 	%r68, %r1, 1;
	add.s32 	%r16, %r67, %r68;
	ld.shared.u16 	%rs7, [%r16+256];
	// begin inline asm
	{  cvt.f32.f16 %f42, %rs7;}

	// end inline asm
	ld.shared.u16 	%rs8, [%r16+320];
	// begin inline asm
	{  cvt.f32.f16 %f43, %rs8;}

	// end inline asm
	ld.shared.u16 	%rs9, [%r16+384];
	// begin inline asm
	{  cvt.f32.f16 %f44, %rs9;}

	// end inline asm
	ld.shared.u16 	%rs10, [%r16+448];
	// begin inline asm
	{  cvt.f32.f16 %f45, %rs10;}

	// end inline asm
	setp.ne.s32 	%p2, %r1, %r15;
	shl.b32 	%r69, %r14, 1;
	add.s32 	%r17, %r5, %r69;
	mov.f32 	%f104, 0f00000000;
	mov.f32 	%f105, %f104;
	@%p2 bra 	$L__BB0_10;
	shl.b32 	%r70, %r14, 2;
	mov.u32 	%r71, _ZZ16trsm_half_kernelPK6__halfPS_iiE6A_diag;
	add.s32 	%r72, %r71, %r70;
	ld.shared.f32 	%f17, [%r72];
	setp.ne.s32 	%p3, %r14, %r7;
	@%p3 bra 	$L__BB0_7;
	mul.f32 	%f104, %f106, %f17;
	mul.f32 	%f105, %f107, %f17;
	bra.uni 	$L__BB0_10;
$L__BB0_7:
	add.s32 	%r73, %r1, 224;
	setp.ne.s32 	%p4, %r14, %r73;
	@%p4 bra 	$L__BB0_9;
	mul.f32 	%f104, %f108, %f17;
	mul.f32 	%f105, %f109, %f17;
	bra.uni 	$L__BB0_10;
$L__BB0_9:
	ld.shared.u16 	%rs11, [%r17];
	// begin inline asm
	{  cvt.f32.f16 %f47, %rs11;}

	// end inline asm
	mul.f32 	%f104, %f17, %f47;
	ld.shared.u16 	%rs12, [%r17+4096];
	// begin inline asm
	{  cvt.f32.f16 %f48, %rs12;}

	// end inline asm
	mul.f32 	%f105, %f17, %f48;
$L__BB0_10:
	mov.b32 	%r74, %f104;
	shfl.sync.idx.b32	%r75|%p5, %r74, %r15, 31, -1;
	mov.b32 	%f26, %r75;
	mov.b32 	%r76, %f105;
	shfl.sync.idx.b32	%r77|%p6, %r76, %r15, 31, -1;
	mov.b32 	%f27, %r77;
	setp.lt.u32 	%p7, %r14, %r1;
	sub.s32 	%r78, %r14, %r1;
	shr.u32 	%r79, %r78, 5;
	add.s32 	%r80, %r79, 1;
	selp.b32 	%r18, 0, %r80, %p7;
	setp.gt.u32 	%p8, %r18, 3;
	@%p8 bra 	$L__BB0_16;
	and.b32  	%r81, %r18, 1;
	setp.eq.b32 	%p9, %r81, 1;
	not.pred 	%p10, %p9;
	mov.u32 	%r117, %r18;
	@%p10 bra 	$L__BB0_13;
	shl.b32 	%r82, %r18, 6;
	add.s32 	%r83, %r16, %r82;
	ld.shared.u16 	%rs13, [%r83];
	// begin inline asm
	{  cvt.f32.f16 %f49, %rs13;}

	// end inline asm
	add.s32 	%r84, %r8, %r82;
	ld.shared.u16 	%rs14, [%r84];
	// begin inline asm
	{  cvt.f32.f16 %f50, %rs14;}

	// end inline asm
	ld.shared.u16 	%rs15, [%r84+4096];
	// begin inline asm
	{  cvt.f32.f16 %f51, %rs15;}

	// end inline asm
	mul.f32 	%f54, %f49, %f26;
	sub.f32 	%f52, %f50, %f54;
	mul.f32 	%f55, %f49, %f27;
	sub.f32 	%f53, %f51, %f55;
	// begin inline asm
	{  cvt.rn.f16.f32 %rs16, %f52;}

	// end inline asm
	st.shared.u16 	[%r84], %rs16;
	// begin inline asm
	{  cvt.rn.f16.f32 %rs17, %f53;}

	// end inline asm
	st.shared.u16 	[%r84+4096], %rs17;
	add.s32 	%r117, %r18, 1;
$L__BB0_13:
	setp.eq.s32 	%p11, %r18, 3;
	@%p11 bra 	$L__BB0_16;
	shl.b32 	%r85, %r113, 9;
	shl.b32 	%r86, %r117, 6;
	add.s32 	%r87, %r85, %r86;
	add.s32 	%r116, %r10, %r87;
	add.s32 	%r115, %r11, %r86;
$L__BB0_15:
	.pragma "nounroll";
	ld.shared.u16 	%rs18, [%r116+-64];
	// begin inline asm
	{  cvt.f32.f16 %f56, %rs18;}

	// end inline asm
	ld.shared.u16 	%rs19, [%r115+-4096];
	// begin inline asm
	{  cvt.f32.f16 %f57, %rs19;}

	// end inline asm
	ld.shared.u16 	%rs20, [%r115];
	// begin inline asm
	{  cvt.f32.f16 %f58, %rs20;}

	// end inline asm
	mul.f32 	%f66, %f56, %f26;
	sub.f32 	%f59, %f57, %f66;
	mul.f32 	%f67, %f56, %f27;
	sub.f32 	%f60, %f58, %f67;
	// begin inline asm
	{  cvt.rn.f16.f32 %rs21, %f59;}

	// end inline asm
	st.shared.u16 	[%r115+-4096], %rs21;
	// begin inline asm
	{  cvt.rn.f16.f32 %rs22, %f60;}

	// end inline asm
	st.shared.u16 	[%r115], %rs22;
	ld.shared.u16 	%rs23, [%r116];
	// begin inline asm
	{  cvt.f32.f16 %f61, %rs23;}

	// end inline asm
	ld.shared.u16 	%rs24, [%r115+-4032];
	// begin inline asm
	{  cvt.f32.f16 %f62, %rs24;}

	// end inline asm
	ld.shared.u16 	%rs25, [%r115+64];
	// begin inline asm
	{  cvt.f32.f16 %f63, %rs25;}

	// end inline asm
	mul.f32 	%f68, %f61, %f26;
	sub.f32 	%f64, %f62, %f68;
	mul.f32 	%f69, %f61, %f27;
	sub.f32 	%f65, %f63, %f69;
	// begin inline asm
	{  cvt.rn.f16.f32 %rs26, %f64;}

	// end inline asm
	st.shared.u16 	[%r115+-4032], %rs26;
	// begin inline asm
	{  cvt.rn.f16.f32 %rs27, %f65;}

	// end inline asm
	st.shared.u16 	[%r115+64], %rs27;
	add.s32 	%r117, %r117, 2;
	add.s32 	%r116, %r116, 128;
	add.s32 	%r115, %r115, 128;
	setp.ne.s32 	%p12, %r117, 4;
	@%p12 bra 	$L__BB0_15;
$L__BB0_16:
	setp.gt.u32 	%p13, %r18, 4;
	@%p13 bra 	$L__BB0_18;
	ld.shared.u16 	%rs28, [%r8+256];
	// begin inline asm
	{  cvt.f32.f16 %f70, %rs28;}

	// end inline asm
	ld.shared.u16 	%rs29, [%r8+4352];
	// begin inline asm
	{  cvt.f32.f16 %f71, %rs29;}

	// end inline asm
	mul.f32 	%f74, %f42, %f26;
	sub.f32 	%f72, %f70, %f74;
	mul.f32 	%f75, %f42, %f27;
	sub.f32 	%f73, %f71, %f75;
	// begin inline asm
	{  cvt.rn.f16.f32 %rs30, %f72;}

	// end inline asm
	st.shared.u16 	[%r8+256], %rs30;
	// begin inline asm
	{  cvt.rn.f16.f32 %rs31, %f73;}

	// end inline asm
	st.shared.u16 	[%r8+4352], %rs31;
	bra.uni 	$L__BB0_19;
$L__BB0_18:
	setp.ne.s32 	%p14, %r18, 5;
	@%p14 bra 	$L__BB0_20;
$L__BB0_19:
	ld.shared.u16 	%rs32, [%r8+320];
	// begin inline asm
	{  cvt.f32.f16 %f76, %rs32;}

	// end inline asm
	ld.shared.u16 	%rs33, [%r8+4416];
	// begin inline asm
	{  cvt.f32.f16 %f77, %rs33;}

	// end inline asm
	mul.f32 	%f80, %f43, %f26;
	sub.f32 	%f78, %f76, %f80;
	mul.f32 	%f81, %f43, %f27;
	sub.f32 	%f79, %f77, %f81;
	// begin inline asm
	{  cvt.rn.f16.f32 %rs34, %f78;}

	// end inline asm
	st.shared.u16 	[%r8+320], %rs34;
	// begin inline asm
	{  cvt.rn.f16.f32 %rs35, %f79;}

	// end inline asm
	st.shared.u16 	[%r8+4416], %rs35;
$L__BB0_20:
	setp.lt.u32 	%p16, %r18, 7;
	mul.f32 	%f82, %f44, %f26;
	sub.f32 	%f83, %f106, %f82;
	mul.f32 	%f84, %f44, %f27;
	sub.f32 	%f85, %f107, %f84;
	selp.f32 	%f28, %f83, %f106, %p16;
	selp.f32 	%f29, %f85, %f107, %p16;
	setp.lt.u32 	%p17, %r18, 8;
	mul.f32 	%f86, %f45, %f26;
	sub.f32 	%f87, %f108, %f86;
	mul.f32 	%f88, %f45, %f27;
	sub.f32 	%f89, %f109, %f88;
	selp.f32 	%f30, %f87, %f108, %p17;
	selp.f32 	%f31, %f89, %f109, %p17;
	mov.f32 	%f106, %f28;
	mov.f32 	%f107, %f29;
	mov.f32 	%f108, %f30;
	mov.f32 	%f109, %f31;
	@%p2 bra 	$L__BB0_24;
	setp.eq.s32 	%p18, %r14, %r7;
	mov.f32 	%f106, %f26;
	mov.f32 	%f107, %f27;
	mov.f32 	%f108, %f30;
	mov.f32 	%f109, %f31;
	@%p18 bra 	$L__BB0_24;
	add.s32 	%r88, %r1, 224;
	setp.eq.s32 	%p19, %r14, %r88;
	mov.f32 	%f106, %f28;
	mov.f32 	%f107, %f29;
	mov.f32 	%f108, %f26;
	mov.f32 	%f109, %f27;
	@%p19 bra 	$L__BB0_24;
	// begin inline asm
	{  cvt.rn.f16.f32 %rs36, %f26;}

	// end inline asm
	st.shared.u16 	[%r17], %rs36;
	// begin inline asm
	{  cvt.rn.f16.f32 %rs37, %f27;}

	// end inline asm
	st.shared.u16 	[%r17+4096], %rs37;
	mov.f32 	%f106, %f28;
	mov.f32 	%f107, %f29;
	mov.f32 	%f108, %f30;
	mov.f32 	%f109, %f31;
$L__BB0_24:
	bar.sync 	0;
	add.s32 	%r113, %r113, 1;
	setp.ne.s32 	%p20, %r113, 4;
	@%p20 bra 	$L__BB0_4;
	setp.gt.u32 	%p21, %r112, 251;
	@%p21 bra 	$L__BB0_27;
	mov.u32 	%r90, %tid.y;
	and.b32  	%r91, %r90, 3;
	add.s32 	%r92, %r91, %r112;
	add.s32 	%r93, %r92, 4;
	mul.lo.s32 	%r94, %r93, %r31;
	mul.wide.s32 	%rd20, %r94, 2;
	add.s64 	%rd19, %rd1, %rd20;
	// begin inline asm
	cp.async.cg.shared.global [%r47], [%rd19], 16;

	// end inline asm
	// begin inline asm
	cp.async.commit_group;

	// end inline asm
$L__BB0_27:
	setp.lt.u32 	%p22, %r112, 252;
	add.s32 	%r112, %r112, 4;
	@%p22 bra 	$L__BB0_3;
	// begin inline asm
	{  cvt.rn.f16.f32 %rs38, %f106;}

	// end inline asm
	st.shared.u16 	[%r8+384], %rs38;
	// begin inline asm
	{  cvt.rn.f16.f32 %rs39, %f107;}

	// end inline asm
	st.shared.u16 	[%r8+4480], %rs39;
	// begin inline asm
	{  cvt.rn.f16.f32 %rs40, %f108;}

	// end inline asm
	st.shared.u16 	[%r8+448], %rs40;
	// begin inline asm
	{  cvt.rn.f16.f32 %rs41, %f109;}

	// end inline asm
	st.shared.u16 	[%r8+4544], %rs41;
	bar.sync 	0;
	cvta.to.global.u64 	%rd21, %rd3;
	mul.wide.s32 	%rd22, %r4, 2;
	add.s64 	%rd23, %rd21, %rd22;
	mul.wide.u32 	%rd24, %r1, 16;
	add.s64 	%rd25, %rd23, %rd24;
	ld.shared.v4.u32 	{%r95, %r96, %r97, %r98}, [%r32];
	st.global.v4.u32 	[%rd25], {%r95, %r96, %r97, %r98};
	ld.shared.v4.u32 	{%r99, %r100, %r101, %r102}, [%r32+512];
	st.global.v4.u32 	[%rd25+512], {%r99, %r100, %r101, %r102};
	mad.lo.s32 	%r103, %r1, 14, %r8;
	ld.shared.v4.u32 	{%r104, %r105, %r106, %r107}, [%r103+4096];
	st.global.v4.u32 	[%rd25+4096], {%r104, %r105, %r106, %r107};
	ld.shared.v4.u32 	{%r108, %r109, %r110, %r111}, [%r103+4608];
	st.global.v4.u32 	[%rd25+4608], {%r108, %r109, %r110, %r111};
	ret;

}
	// .globl	_Z21clear_tril_upper_halfP6__halfi
.visible .entry _Z21clear_tril_upper_halfP6__halfi(
	.param .u64 .ptr .align 1 _Z21clear_tril_upper_halfP6__halfi_param_0,
	.param .u32 _Z21clear_tril_upper_halfP6__halfi_param_1
)
.maxntid 256
{
	.reg .pred 	%p<2>;
	.reg .b16 	%rs<4>;
	.reg .b32 	%r<6>;
	.reg .b32 	%f<4>;
	.reg .b64 	%rd<7>;

	ld.param.u64 	%rd2, [_Z21clear_tril_upper_halfP6__halfi_param_0];
	ld.param.u32 	%r3, [_Z21clear_tril_upper_halfP6__halfi_param_1];
	cvta.to.global.u64 	%rd1, %rd2;
	mov.u32 	%r1, %tid.x;
	mov.u32 	%r2, %ctaid.x;
	setp.ge.u32 	%p1, %r1, %r2;
	@%p1 bra 	$L__BB1_2;
	mov.f32 	%f3, 0f00000000;
	// begin inline asm
	{  cvt.rn.f16.f32 %rs3, %f3;}

	// end inline asm
	mad.lo.s32 	%r5, %r3, %r2, %r1;
	mul.wide.u32 	%rd5, %r5, 2;
	add.s64 	%rd6, %rd1, %rd5;
	st.global.u16 	[%rd6], %rs3;
	bra.uni 	$L__BB1_3;
$L__BB1_2:
	mad.lo.s32 	%r4, %r3, %r2, %r1;
	mul.wide.u32 	%rd3, %r4, 2;
	add.s64 	%rd4, %rd1, %rd3;
	ld.global.u16 	%rs1, [%rd4];
	// begin inline asm
	{  cvt.f32.f16 %f1, %rs1;}

	// end inline asm
	add.f32 	%f2, %f1, 0f40000000;
	// begin inline asm
	{  cvt.rn.f16.f32 %rs2, %f2;}

	// end inline asm
	st.global.u16 	[%rd4], %rs2;
$L__BB1_3:
	ret;

}
	// .globl	_Z22clear_tril_upper_floatPfi
.visible .entry _Z22clear_tril_upper_floatPfi(
	.param .u64 .ptr .align 1 _Z22clear_tril_upper_floatPfi_param_0,
	.param .u32 _Z22clear_tril_upper_floatPfi_param_1
)
.maxntid 256
{
	.reg .pred 	%p<2>;
	.reg .b32 	%r<7>;
	.reg .b32 	%f<3>;
	.reg .b64 	%rd<7>;

	ld.param.u64 	%rd2, [_Z22clear_tril_upper_floatPfi_param_0];
	ld.param.u32 	%r3, [_Z22clear_tril_upper_floatPfi_param_1];
	cvta.to.global.u64 	%rd1, %rd2;
	mov.u32 	%r1, %tid.x;
	mov.u32 	%r2, %ctaid.x;
	setp.ge.u32 	%p1, %r1, %r2;
	@%p1 bra 	$L__BB2_2;
	mad.lo.s32 	%r5, %r3, %r2, %r1;
	mul.wide.u32 	%rd5, %r5, 4;
	add.s64 	%rd6, %rd1, %rd5;
	mov.b32 	%r6, 0;
	st.global.u32 	[%rd6], %r6;
	bra.uni 	$L__BB2_3;
$L__BB2_2:
	mad.lo.s32 	%r4, %r3, %r2, %r1;
	mul.wide.u32 	%rd3, %r4, 4;
	add.s64 	%rd4, %rd1, %rd3;
	ld.global.f32 	%f1, [%rd4];
	add.f32 	%f2, %f1, 0f40000000;
	st.global.f32 	[%rd4], %f2;
$L__BB2_3:
	ret;

}


// ===== COMPILED SASS (sm_100) =====

	.target	sm_100

	.elftype	@"ET_EXEC"


//--------------------- .note.nv.tkinfo           --------------------------
	.section	.note.nv.tkinfo,"",@"SHT_NOTE"
	.sectionflags	@"SHF_NOTE_NV_TKINFO"
	.tkinfo
        /*0018*/ 	.word	0x00000002
        /*0030*/ 	.string	""
        /*0030*/ 	.string	"ptxas"
        /*0030*/ 	.string	"Cuda compilation tools, release 13.0, V13.0.88"
        /*0030*/ 	.string	"Build cuda_13.0.r13.0/compiler.36424714_0"
        /*0030*/ 	.string	"-arch sm_100 -m 64 "



//--------------------- .note.nv.cuinfo           --------------------------
	.section	.note.nv.cuinfo,"",@"SHT_NOTE"
	.sectionflags	@"SHF_NOTE_NV_CUINFO"
        /*0018*/ 	.short	0x0002
        /*001a*/ 	.short	0x0064
        /*001c*/ 	.short	0x0082
	.zero		2


//--------------------- .nv.info                  --------------------------
	.section	.nv.info,"",@"SHT_CUDA_INFO"
	.align	4


	//----- nvinfo : EIATTR_REGCOUNT
	.align		4
        /*0000*/ 	.byte	0x04, 0x2f
        /*0002*/ 	.short	(.L_1 - .L_0)
	.align		4
.L_0:
        /*0004*/ 	.word	index@(_Z16trsm_half_kernelPK6__halfPS_ii)
        /*0008*/ 	.word	0x00000020


	//----- nvinfo : EIATTR_FRAME_SIZE
	.align		4
.L_1:
        /*000c*/ 	.byte	0x04, 0x11
        /*000e*/ 	.short	(.L_3 - .L_2)
	.align		4
.L_2:
        /*0010*/ 	.word	index@($__internal_0_$__cuda_sm20_rcp_rn_f32_slowpath)
        /*0014*/ 	.word	0x00000000


	//----- nvinfo : EIATTR_FRAME_SIZE
	.align		4
.L_3:
        /*0018*/ 	.byte	0x04, 0x11
        /*001a*/ 	.short	(.L_5 - .L_4)
	.align		4
.L_4:
        /*001c*/ 	.word	index@(_Z16trsm_half_kernelPK6__halfPS_ii)
        /*0020*/ 	.word	0x00000000


	//----- nvinfo : EIATTR_REGCOUNT
	.align		4
.L_5:
        /*0024*/ 	.byte	0x04, 0x2f
        /*0026*/ 	.short	(.L_7 - .L_6)
	.align		4
.L_6:
        /*0028*/ 	.word	index@(_Z21clear_tril_upper_halfP6__halfi)
        /*002c*/ 	.word	0x00000008


	//----- nvinfo : EIATTR_FRAME_SIZE
	.align		4
.L_7:
        /*0030*/ 	.byte	0x04, 0x11
        /*0032*/ 	.short	(.L_9 - .L_8)
	.align		4
.L_8:
        /*0034*/ 	.word	index@(_Z21clear_tril_upper_halfP6__halfi)
        /*0038*/ 	.word	0x00000000


	//----- nvinfo : EIATTR_REGCOUNT
	.align		4
.L_9:
        /*003c*/ 	.byte	0x04, 0x2f
        /*003e*/ 	.short	(.L_11 - .L_10)
	.align		4
.L_10:
        /*0040*/ 	.word	index@(_Z22clear_tril_upper_floatPfi)
        /*0044*/ 	.word	0x00000008


	//----- nvinfo : EIATTR_FRAME_SIZE
	.align		4
.L_11:
        /*0048*/ 	.byte	0x04, 0x11
        /*004a*/ 	.short	(.L_13 - .L_12)
	.align		4
.L_12:
        /*004c*/ 	.word	index@(_Z22clear_tril_upper_floatPfi)
        /*0050*/ 	.word	0x00000000


	//----- nvinfo : EIATTR_MIN_STACK_SIZE
	.align		4
.L_13:
        /*0054*/ 	.byte	0x04, 0x12
        /*0056*/ 	.short	(.L_15 - .L_14)
	.align		4
.L_14:
        /*0058*/ 	.word	index@(_Z22clear_tril_upper_floatPfi)
        /*005c*/ 	.word	0x00000000


	//----- nvinfo : EIATTR_MIN_STACK_SIZE
	.align		4
.L_15:
        /*0060*/ 	.byte	0x04, 0x12
        /*0062*/ 	.short	(.L_17 - .L_16)
	.align		4
.L_16:
        /*0064*/ 	.word	index@(_Z21clear_tril_upper_halfP6__halfi)
        /*0068*/ 	.word	0x00000000


	//----- nvinfo : EIATTR_MIN_STACK_SIZE
	.align		4
.L_17:
        /*006c*/ 	.byte	0x04, 0x12
        /*006e*/ 	.short	(.L_19 - .L_18)
	.align		4
.L_18:
        /*0070*/ 	.word	index@(_Z16trsm_half_kernelPK6__halfPS_ii)
        /*0074*/ 	.word	0x00000000
.L_19:


//--------------------- .nv.compat                --------------------------
	.section	.nv.compat,"",@"SHT_CUDA_COMPAT_INFO"
	.align	4
        /*0000*/ 	.byte	0x02, 0x09, 0x00, 0x00, 0x02, 0x02, 0x01, 0x00, 0x02, 0x05, 0x05, 0x00, 0x03, 0x07, 0x01, 0x01
        /*0010*/ 	.byte	0x02, 0x03, 0x00, 0x00, 0x02, 0x06, 0x01, 0x00, 0x04, 0x0b, 0x08, 0x00, 0x09, 0x00, 0x00, 0x00
        /*0020*/ 	.byte	0x00, 0x00, 0x00, 0x00


//--------------------- .nv.info._Z22clear_tril_upper_floatPfi --------------------------
	.section	.nv.info._Z22clear_tril_upper_floatPfi,"",@"SHT_CUDA_INFO"
	.sectionflags	@""
	.align	4


	//----- nvinfo : EIATTR_CUDA_API_VERSION
	.align		4
        /*0000*/ 	.byte	0x04, 0x37
        /*0002*/ 	.short	(.L_21 - .L_20)
.L_20:
        /*0004*/ 	.word	0x00000082


	//----- nvinfo : EIATTR_KPARAM_INFO
	.align		4
.L_21:
        /*0008*/ 	.byte	0x04, 0x17
        /*000a*/ 	.short	(.L_23 - .L_22)
.L_22:
        /*000c*/ 	.word	0x00000000
        /*0010*/ 	.short	0x0001
        /*0012*/ 	.short	0x0008
        /*0014*/ 	.byte	0x00, 0xf0, 0x11, 0x00


	//----- nvinfo : EIATTR_KPARAM_INFO
	.align		4
.L_23:
        /*0018*/ 	.byte	0x04, 0x17
        /*001a*/ 	.short	(.L_25 - .L_24)
.L_24:
        /*001c*/ 	.word	0x00000000
        /*0020*/ 	.short	0x0000
        /*0022*/ 	.short	0x0000
        /*0024*/ 	.byte	0x00, 0xf5, 0x21, 0x00


	//----- nvinfo : EIATTR_SPARSE_MMA_MASK
	.align		4
.L_25:
        /*0028*/ 	.byte	0x03, 0x50
        /*002a*/ 	.short	0x0000


	//----- nvinfo : EIATTR_MAXREG_COUNT
	.align		4
        /*002c*/ 	.byte	0x03, 0x1b
        /*002e*/ 	.short	0x00ff


	//----- nvinfo : EIATTR_MERCURY_ISA_VERSION
	.align		4
        /*0030*/ 	.byte	0x03, 0x5f
        /*0032*/ 	.short	0x0101


	//----- nvinfo : EIATTR_VRC_CTA_INIT_COUNT
	.align		4
        /*0034*/ 	.byte	0x02, 0x4a
	.zero		1
	.zero		1


	//----- nvinfo : EIATTR_EXIT_INSTR_OFFSETS
	.align		4
        /*0038*/ 	.byte	0x04, 0x1c
        /*003a*/ 	.short	(.L_27 - .L_26)


	//   ....[0]....
.L_26:
        /*003c*/ 	.word	0x000000a0


	//   ....[1]....
        /*0040*/ 	.word	0x00000120


	//----- nvinfo : EIATTR_MAX_THREADS
	.align		4
.L_27:
        /*0044*/ 	.byte	0x04, 0x05
        /*0046*/ 	.short	(.L_29 - .L_28)
.L_28:
        /*0048*/ 	.word	0x00000100
        /*004c*/ 	.word	0x00000001
        /*0050*/ 	.word	0x00000001


	//----- nvinfo : EIATTR_CBANK_PARAM_SIZE
	.align		4
.L_29:
        /*0054*/ 	.byte	0x03, 0x19
        /*0056*/ 	.short	0x000c


	//----- nvinfo : EIATTR_PARAM_CBANK
	.align		4
        /*0058*/ 	.byte	0x04, 0x0a
        /*005a*/ 	.short	(.L_31 - .L_30)
	.align		4
.L_30:
        /*005c*/ 	.word	index@(.nv.constant0._Z22clear_tril_upper_floatPfi)
        /*0060*/ 	.short	0x0380
        /*0062*/ 	.short	0x000c


	//----- nvinfo : EIATTR_SW_WAR
	.align		4
.L_31:
        /*0064*/ 	.byte	0x04, 0x36
        /*0066*/ 	.short	(.L_33 - .L_32)
.L_32:
        /*0068*/ 	.word	0x00000008
.L_33:


//--------------------- .nv.info._Z21clear_tril_upper_halfP6__halfi --------------------------
	.section	.nv.info._Z21clear_tril_upper_halfP6__halfi,"",@"SHT_CUDA_INFO"
	.sectionflags	@""
	.align	4


	//----- nvinfo : EIATTR_CUDA_API_VERSION
	.align		4
        /*0000*/ 	.byte	0x04, 0x37
        /*0002*/ 	.short	(.L_35 - .L_34)
.L_34:
        /*0004*/ 	.word	0x00000082


	//----- nvinfo : EIATTR_KPARAM_INFO
	.align		4
.L_35:
        /*0008*/ 	.byte	0x04, 0x17
        /*000a*/ 	.short	(.L_37 - .L_36)
.L_36:
        /*000c*/ 	.word	0x00000000
        /*0010*/ 	.short	0x0001
        /*0012*/ 	.short	0x0008
        /*0014*/ 	.byte	0x00, 0xf0, 0x11, 0x00


	//----- nvinfo : EIATTR_KPARAM_INFO
	.align		4
.L_37:
        /*0018*/ 	.byte	0x04, 0x17
        /*001a*/ 	.short	(.L_39 - .L_38)
.L_38:
        /*001c*/ 	.word	0x00000000
        /*0020*/ 	.short	0x0000
        /*0022*/ 	.short	0x0000
        /*0024*/ 	.byte	0x00, 0xf5, 0x21, 0x00


	//----- nvinfo : EIATTR_SPARSE_MMA_MASK
	.align		4
.L_39:
        /*0028*/ 	.byte	0x03, 0x50
        /*002a*/ 	.short	0x0000


	//----- nvinfo : EIATTR_MAXREG_COUNT
	.align		4
        /*002c*/ 	.byte	0x03, 0x1b
        /*002e*/ 	.short	0x00ff


	//----- nvinfo : EIATTR_MERCURY_ISA_VERSION
	.align		4
        /*0030*/ 	.byte	0x03, 0x5f
        /*0032*/ 	.short	0x0101


	//----- nvinfo : EIATTR_VRC_CTA_INIT_COUNT
	.align		4
        /*0034*/ 	.byte	0x02, 0x4a
	.zero		1
	.zero		1


	//----- nvinfo : EIATTR_EXIT_INSTR_OFFSETS
	.align		4
        /*0038*/ 	.byte	0x04, 0x1c
        /*003a*/ 	.short	(.L_41 - .L_40)


	//   ....[0]....
.L_40:
        /*003c*/ 	.word	0x000000a0


	//   ....[1]....
        /*0040*/ 	.word	0x00000140


	//----- nvinfo : EIATTR_MAX_THREADS
	.align		4
.L_41:
        /*0044*/ 	.byte	0x04, 0x05
        /*0046*/ 	.short	(.L_43 - .L_42)
.L_42:
        /*0048*/ 	.word	0x00000100
        /*004c*/ 	.word	0x00000001
        /*0050*/ 	.word	0x00000001


	//----- nvinfo : EIATTR_CBANK_PARAM_SIZE
	.align		4
.L_43:
        /*0054*/ 	.byte	0x03, 0x19
        /*0056*/ 	.short	0x000c


	//----- nvinfo : EIATTR_PARAM_CBANK
	.align		4
        /*0058*/ 	.byte	0x04, 0x0a
        /*005a*/ 	.short	(.L_45 - .L_44)
	.align		4
.L_44:
        /*005c*/ 	.word	index@(.nv.constant0._Z21clear_tril_upper_halfP6__halfi)
        /*0060*/ 	.short	0x0380
        /*0062*/ 	.short	0x000c


	//----- nvinfo : EIATTR_SW_WAR
	.align		4
.L_45:
        /*0064*/ 	.byte	0x04, 0x36
        /*0066*/ 	.short	(.L_47 - .L_46)
.L_46:
        /*0068*/ 	.word	0x00000008
.L_47:


//--------------------- .nv.info._Z16trsm_half_kernelPK6__halfPS_ii --------------------------
	.section	.nv.info._Z16trsm_half_kernelPK6__halfPS_ii,"",@"SHT_CUDA_INFO"
	.sectionflags	@""
	.align	4


	//----- nvinfo : EIATTR_CUDA_API_VERSION
	.align		4
        /*0000*/ 	.byte	0x04, 0x37
        /*0002*/ 	.short	(.L_49 - .L_48)
.L_48:
        /*0004*/ 	.word	0x00000082


	//----- nvinfo : EIATTR_KPARAM_INFO
	.align		4
.L_49:
        /*0008*/ 	.byte	0x04, 0x17
        /*000a*/ 	.short	(.L_51 - .L_50)
.L_50:
        /*000c*/ 	.word	0x00000000
        /*0010*/ 	.short	0x0003
        /*0012*/ 	.short	0x0014
        /*0014*/ 	.byte	0x00, 0xf0, 0x11, 0x00


	//----- nvinfo : EIATTR_KPARAM_INFO
	.align		4
.L_51:
        /*0018*/ 	.byte	0x04, 0x17
        /*001a*/ 	.short	(.L_53 - .L_52)
.L_52:
        /*001c*/ 	.word	0x00000000
        /*0020*/ 	.short	0x0002
        /*0022*/ 	.short	0x0010
        /*0024*/ 	.byte	0x00, 0xf0, 0x11, 0x00


	//----- nvinfo : EIATTR_KPARAM_INFO
	.align		4
.L_53:
        /*0028*/ 	.byte	0x04, 0x17
        /*002a*/ 	.short	(.L_55 - .L_54)
.L_54:
        /*002c*/ 	.word	0x00000000
        /*0030*/ 	.short	0x0001
        /*0032*/ 	.short	0x0008
        /*0034*/ 	.byte	0x00, 0xf5, 0x21, 0x00


	//----- nvinfo : EIATTR_KPARAM_INFO
	.align		4
.L_55:
        /*0038*/ 	.byte	0x04, 0x17
        /*003a*/ 	.short	(.L_57 - .L_56)
.L_56:
        /*003c*/ 	.word	0x00000000
        /*0040*/ 	.short	0x0000
        /*0042*/ 	.short	0x0000
        /*0044*/ 	.byte	0x00, 0xf5, 0x21, 0x00


	//----- nvinfo : EIATTR_SPARSE_MMA_MASK
	.align		4
.L_57:
        /*0048*/ 	.byte	0x03, 0x50
        /*004a*/ 	.short	0x0000


	//----- nvinfo : EIATTR_MAXREG_COUNT
	.align		4
        /*004c*/ 	.byte	0x03, 0x1b
        /*004e*/ 	.short	0x00ff


	//----- nvinfo : EIATTR_NUM_BARRIERS
	.align		4
        /*0050*/ 	.byte	0x02, 0x4c
        /*0052*/ 	.byte	0x01
	.zero		1


	//----- nvinfo : EIATTR_MERCURY_ISA_VERSION
	.align		4
        /*0054*/ 	.byte	0x03, 0x5f
        /*0056*/ 	.short	0x0101


	//----- nvinfo : EIATTR_COOP_GROUP_MASK_REGIDS
	.align		4
        /*0058*/ 	.byte	0x04, 0x29
        /*005a*/ 	.short	(.L_59 - .L_58)


	//   ....[0]....
.L_58:
        /*005c*/ 	.word	0xffffffff


	//   ....[1]....
        /*0060*/ 	.word	0xffffffff


	//----- nvinfo : EIATTR_COOP_GROUP_INSTR_OFFSETS
	.align		4
.L_59:
        /*0064*/ 	.byte	0x04, 0x28
        /*0066*/ 	.short	(.L_61 - .L_60)


	//   ....[0]....
.L_60:
        /*0068*/ 	.word	0x000009c0


	//   ....[1]....
        /*006c*/ 	.word	0x000009e0


	//----- nvinfo : EIATTR_VRC_CTA_INIT_COUNT
	.align		4
.L_61:
        /*0070*/ 	.byte	0x02, 0x4a
	.zero		1
	.zero		1


	//----- nvinfo : EIATTR_EXIT_INSTR_OFFSETS
	.align		4
        /*0074*/ 	.byte	0x04, 0x1c
        /*0076*/ 	.short	(.L_63 - .L_62)


	//   ....[0]....
.L_62:
        /*0078*/ 	.word	0x000014d0


	//----- nvinfo : EIATTR_MAX_THREADS
	.align		4
.L_63:
        /*007c*/ 	.byte	0x04, 0x05
        /*007e*/ 	.short	(.L_65 - .L_64)
.L_64:
        /*0080*/ 	.word	0x00000100
        /*0084*/ 	.word	0x00000001
        /*0088*/ 	.word	0x00000001


	//----- nvinfo : EIATTR_CRS_STACK_SIZE
	.align		4
.L_65:
        /*008c*/ 	.byte	0x04, 0x1e
        /*008e*/ 	.short	(.L_67 - .L_66)
.L_66:
        /*0090*/ 	.word	0x00000000


	//----- nvinfo : EIATTR_CBANK_PARAM_SIZE
	.align		4
.L_67:
        /*0094*/ 	.byte	0x03, 0x19
        /*0096*/ 	.short	0x0018


	//----- nvinfo : EIATTR_PARAM_CBANK
	.align		4
        /*0098*/ 	.byte	0x04, 0x0a
        /*009a*/ 	.short	(.L_69 - .L_68)
	.align		4
.L_68:
        /*009c*/ 	.word	index@(.nv.constant0._Z16trsm_half_kernelPK6__halfPS_ii)
        /*00a0*/ 	.short	0x0380
        /*00a2*/ 	.short	0x0018


	//----- nvinfo : EIATTR_SW_WAR
	.align		4
.L_69:
        /*00a4*/ 	.byte	0x04, 0x36
        /*00a6*/ 	.short	(.L_71 - .L_70)
.L_70:
        /*00a8*/ 	.word	0x00000008
.L_71:


//--------------------- .nv.callgraph             --------------------------
	.section	.nv.callgraph,"",@"SHT_CUDA_CALLGRAPH"
	.align	4
	.sectionentsize	8
	.align		4
        /*0000*/ 	.word	0x00000000
	.align		4
        /*0004*/ 	.word	0xffffffff
	.align		4
        /*0008*/ 	.word	0x00000000
	.align		4
        /*000c*/ 	.word	0xfffffffe
	.align		4
        /*0010*/ 	.word	0x00000000
	.align		4
        /*0014*/ 	.word	0xfffffffd
	.align		4
        /*0018*/ 	.word	0x00000000
	.align		4
        /*001c*/ 	.word	0xfffffffc


//--------------------- .text._Z22clear_tril_upper_floatPfi --------------------------
	.section	.text._Z22clear_tril_upper_floatPfi,"ax",@progbits
	.align	128
        .global         _Z22clear_tril_upper_floatPfi
        .type           _Z22clear_tril_upper_floatPfi,@function
        .size           _Z22clear_tril_upper_floatPfi,(.L_x_30 - _Z22clear_tril_upper_floatPfi)
        .other          _Z22clear_tril_upper_floatPfi,@"STO_CUDA_ENTRY STV_DEFAULT"
_Z22clear_tril_upper_floatPfi:
.text._Z22clear_tril_upper_floatPfi:
[----:B------:R-:W-:Y:S01]  /*0000*/  LDC R1, c[0x0][0x37c] ;  /* 0x0000df00ff017b82 */ /* 0x000fe20000000800 */
[----:B------:R-:W0:Y:S07]  /*0010*/  S2R R0, SR_TID.X ;  /* 0x0000000000007919 */ /* 0x000e2e0000002100 */
[----:B------:R-:W0:Y:S01]  /*0020*/  S2UR UR6, SR_CTAID.X ;  /* 0x00000000000679c3 */ /* 0x000e220000002500 */
[----:B------:R-:W1:Y:S01]  /*0030*/  LDCU.64 UR4, c[0x0][0x358] ;  /* 0x00006b00ff0477ac */ /* 0x000e620008000a00 */
[----:B0-----:R-:W-:-:S13]  /*0040*/  ISETP.GE.U32.AND P0, PT, R0, UR6, PT ;  /* 0x0000000600007c0c */ /* 0x001fda000bf06070 */
[----:B------:R-:W0:Y:S08]  /*0050*/  @!P0 LDC R5, c[0x0][0x388] ;  /* 0x0000e200ff058b82 */ /* 0x000e300000000800 */
[----:B------:R-:W2:Y:S01]  /*0060*/  @!P0 LDC.64 R2, c[0x0][0x380] ;  /* 0x0000e000ff028b82 */ /* 0x000ea20000000a00 */
[----:B0-----:R-:W-:-:S04]  /*0070*/  @!P0 IMAD R5, R5, UR6, R0 ;  /* 0x0000000605058c24 */ /* 0x001fc8000f8e0200 */
[----:B--2---:R-:W-:-:S05]  /*0080*/  @!P0 IMAD.WIDE.U32 R2, R5, 0x4, R2 ;  /* 0x0000000405028825 */ /* 0x004fca00078e0002 */
[----:B-1----:R0:W-:Y:S01]  /*0090*/  @!P0 STG.E desc[UR4][R2.64], RZ ;  /* 0x000000ff02008986 */ /* 0x0021e2000c101904 */
[----:B------:R-:W-:Y:S05]  /*00a0*/  @!P0 EXIT ;  /* 0x000000000000894d */ /* 0x000fea0003800000 */
[----:B------:R-:W1:Y:S08]  /*00b0*/  LDC R5, c[0x0][0x388] ;  /* 0x0000e200ff057b82 */ /* 0x000e700000000800 */
[----:B0-----:R-:W0:Y:S01]  /*00c0*/  LDC.64 R2, c[0x0][0x380] ;  /* 0x0000e000ff027b82 */ /* 0x001e220000000a00 */
[----:B-1----:R-:W-:-:S04]  /*00d0*/  IMAD R5, R5, UR6, R0 ;  /* 0x0000000605057c24 */ /* 0x002fc8000f8e0200 */
[----:B0-----:R-:W-:-:S05]  /*00e0*/  IMAD.WIDE.U32 R2, R5, 0x4, R2 ;  /* 0x0000000405027825 */ /* 0x001fca00078e0002 */
[----:B------:R-:W2:Y:S02]  /*00f0*/  LDG.E R5, desc[UR4][R2.64] ;  /* 0x0000000402057981 */ /* 0x000ea4000c1e1900 */
[----:B--2---:R-:W-:-:S05]  /*0100*/  FADD R5, R5, 2 ;  /* 0x4000000005057421 */ /* 0x004fca0000000000 */
[----:B------:R-:W-:Y:S01]  /*0110*/  STG.E desc[UR4][R2.64], R5 ;  /* 0x0000000502007986 */ /* 0x000fe2000c101904 */
[----:B------:R-:W-:Y:S05]  /*0120*/  EXIT ;  /* 0x000000000000794d */ /* 0x000fea0003800000 */
.L_x_0:
[----:B------:R-:W-:-:S00]  /*0130*/  BRA `(.L_x_0) ;  /* 0xfffffffc00fc7947 */ /* 0x000fc0000383ffff */
[----:B------:R-:W-:-:S00]  /*0140*/  NOP ;  /* 0x0000000000007918 */ /* 0x000fc00000000000 */
        /* <DEDUP_REMOVED lines=11> */
.L_x_30:


//--------------------- .text._Z21clear_tril_upper_halfP6__halfi --------------------------
	.section	.text._Z21clear_tril_upper_halfP6__halfi,"ax",@progbits
	.align	128
        .global         _Z21clear_tril_upper_halfP6__halfi
        .type           _Z21clear_tril_upper_halfP6__halfi,@function
        .size           _Z21clear_tril_upper_halfP6__halfi,(.L_x_31 - _Z21clear_tril_upper_halfP6__halfi)
        .other          _Z21clear_tril_upper_halfP6__halfi,@"STO_CUDA_ENTRY STV_DEFAULT"
_Z21clear_tril_upper_halfP6__halfi:
.text._Z21clear_tril_upper_halfP6__halfi:
        /* <DEDUP_REMOVED lines=9> */
[----:B-1----:R0:W-:Y:S01]  /*0090*/  @!P0 STG.E.U16 desc[UR4][R2.64], RZ ;  /* 0x000000ff02008986 */ /* 0x0021e2000c101504 */
[----:B------:R-:W-:Y:S05]  /*00a0*/  @!P0 EXIT ;  /* 0x000000000000894d */ /* 0x000fea0003800000 */
[----:B------:R-:W1:Y:S08]  /*00b0*/  LDC R5, c[0x0][0x388] ;  /* 0x0000e200ff057b82 */ /* 0x000e700000000800 */
[----:B0-----:R-:W0:Y:S01]  /*00c0*/  LDC.64 R2, c[0x0][0x380] ;  /* 0x0000e000ff027b82 */ /* 0x001e220000000a00 */
[----:B-1----:R-:W-:-:S04]  /*00d0*/  IMAD R5, R5, UR6, R0 ;  /* 0x0000000605057c24 */ /* 0x002fc8000f8e0200 */
[----:B0-----:R-:W-:-:S05]  /*00e0*/  IMAD.WIDE.U32 R2, R5, 0x2, R2 ;  /* 0x0000000205027825 */ /* 0x001fca00078e0002 */
[----:B------:R-:W2:Y:S02]  /*00f0*/  LDG.E.U16 R0, desc[UR4][R2.64] ;  /* 0x0000000402007981 */ /* 0x000ea4000c1e1500 */
[----:B--2---:R-:W-:-:S05]  /*0100*/  HADD2.F32 R0, -RZ, R0.H0_H0 ;  /* 0x20000000ff007230 */ /* 0x004fca0000004100 */
[----:B------:R-:W-:-:S05]  /*0110*/  FADD R0, R0, 2 ;  /* 0x4000000000007421 */ /* 0x000fca0000000000 */
[----:B------:R-:W-:-:S05]  /*0120*/  F2FP.F16.F32.PACK_AB R0, RZ, R0 ;  /* 0x00000000ff00723e */ /* 0x000fca00000000ff */
[----:B------:R-:W-:Y:S01]  /*0130*/  STG.E.U16 desc[UR4][R2.64], R0 ;  /* 0x0000000002007986 */ /* 0x000fe2000c101504 */
[----:B------:R-:W-:Y:S05]  /*0140*/  EXIT ;  /* 0x000000000000794d */ /* 0x000fea0003800000 */
.L_x_1:
        /* <DEDUP_REMOVED lines=11> */
.L_x_31:


//--------------------- .text._Z16trsm_half_kernelPK6__halfPS_ii --------------------------
	.section	.text._Z16trsm_half_kernelPK6__halfPS_ii,"ax",@progbits
	.align	128
        .global         _Z16trsm_half_kernelPK6__halfPS_ii
        .type           _Z16trsm_half_kernelPK6__halfPS_ii,@function
        .size           _Z16trsm_half_kernelPK6__halfPS_ii,(.L_x_29 - _Z16trsm_half_kernelPK6__halfPS_ii)
        .other          _Z16trsm_half_kernelPK6__halfPS_ii,@"STO_CUDA_ENTRY STV_DEFAULT"
_Z16trsm_half_kernelPK6__halfPS_ii:
.text._Z16trsm_half_kernelPK6__halfPS_ii:
[----:B------:R-:W-:Y:S01]  /*0000*/  LDC R1, c[0x0][0x37c] ;  /* 0x0000df00ff017b82 */ /* 0x000fe20000000800 */
[----:B------:R-:W1:Y:S07]  /*0010*/  S2R R12, SR_TID.Y ;  /* 0x00000000000c7919 */ /* 0x000e6e0000002200 */
[----:B------:R-:W2:Y:S01]  /*0020*/  LDC.64 R8, c[0x0][0x388] ;  /* 0x0000e200ff087b82 */ /* 0x000ea20000000a00 */
[----:B------:R-:W-:Y:S01]  /*0030*/  UMOV UR6, 0x400 ;  /* 0x0000040000067882 */ /* 0x000fe20000000000 */
[----:B------:R-:W3:Y:S01]  /*0040*/  LDCU.64 UR4, c[0x0][0x358] ;  /* 0x00006b00ff0477ac */ /* 0x000ee20008000a00 */
[----:B------:R-:W1:Y:S01]  /*0050*/  S2R R5, SR_CTAID.X ;  /* 0x0000000000057919 */ /* 0x000e620000002500 */
[----:B------:R-:W-:Y:S01]  /*0060*/  MOV R7, UR6 ;  /* 0x0000000600077c02 */ /* 0x000fe20008000f00 */
[----:B------:R-:W-:Y:S01]  /*0070*/  BSSY.RECONVERGENT B0, `(.L_x_2) ;  /* 0x0000039000007945 */ /* 0x000fe20003800200 */
[----:B------:R-:W4:Y:S02]  /*0080*/  S2R R3, SR_TID.X ;  /* 0x0000000000037919 */ /* 0x000f240000002100 */
[----:B------:R-:W5:Y:S02]  /*0090*/  S2UR UR7, SR_CgaCtaId ;  /* 0x00000000000779c3 */ /* 0x000f640000008800 */
[----:B-----5:R-:W-:-:S02]  /*00a0*/  IMAD.U32 R2, RZ, RZ, UR7 ;  /* 0x00000007ff027e24 */ /* 0x020fc4000f8e00ff */
[----:B-1----:R-:W-:Y:S02]  /*00b0*/  IMAD R4, R5, 0x10, R12 ;  /* 0x0000001005047824 */ /* 0x002fe400078e020c */
[----:B------:R-:W-:Y:S01]  /*00c0*/  IMAD.SHL.U32 R5, R12, 0x200, RZ ;  /* 0x000002000c057824 */ /* 0x000fe200078e00ff */
[----:B------:R-:W-:Y:S01]  /*00d0*/  LEA R16, R2, R7, 0x18 ;  /* 0x0000000702107211 */ /* 0x000fe200078ec0ff */
[----:B------:R-:W-:-:S04]  /*00e0*/  IMAD.SHL.U32 R4, R4, 0x100, RZ ;  /* 0x0000010004047824 */ /* 0x000fc800078e00ff */
[----:B--2---:R-:W-:-:S04]  /*00f0*/  IMAD.WIDE R8, R4, 0x2, R8 ;  /* 0x0000000204087825 */ /* 0x004fc800078e0208 */
[----:B----4-:R-:W-:Y:S01]  /*0100*/  IMAD.WIDE.U32 R10, R3, 0x10, R8 ;  /* 0x00000010030a7825 */ /* 0x010fe200078e0008 */
[----:B------:R-:W-:Y:S02]  /*0110*/  LEA R9, R12, R3, 0x5 ;  /* 0x000000030c097211 */ /* 0x000fe400078e28ff */
[----:B------:R-:W-:Y:S02]  /*0120*/  IADD3 R8, PT, PT, R5, R16, RZ ;  /* 0x0000001005087210 */ /* 0x000fe40007ffe0ff */
[----:B------:R-:W-:-:S03]  /*0130*/  IADD3 R14, P0, PT, R10, 0x1000, RZ ;  /* 0x000010000a0e7810 */ /* 0x000fc60007f1e0ff */
[----:B------:R-:W-:Y:S02]  /*0140*/  IMAD R6, R3, 0x10, R8 ;  /* 0x0000001003067824 */ /* 0x000fe400078e0208 */
[----:B------:R-:W-:Y:S01]  /*0150*/  IMAD.X R15, RZ, RZ, R11, P0 ;  /* 0x000000ffff0f7224 */ /* 0x000fe200000e060b */
[----:B------:R-:W-:Y:S02]  /*0160*/  ISETP.GT.U32.AND P0, PT, R9, 0xff, PT ;  /* 0x000000ff0900780c */ /* 0x000fe40003f04070 */
[----:B------:R-:W-:Y:S01]  /*0170*/  @!PT LDS RZ, [RZ] ;  /* 0x00000000fffff984 */ /* 0x000fe20000000800 */
[----:B------:R-:W-:Y:S01]  /*0180*/  @!PT LDS RZ, [RZ] ;  /* 0x00000000fffff984 */ /* 0x000fe20000000800 */
[----:B------:R-:W-:Y:S01]  /*0190*/  @!PT LDS RZ, [RZ] ;  /* 0x00000000fffff984 */ /* 0x000fe20000000800 */
[----:B---3--:R1:W-:Y:S04]  /*01a0*/  LDGSTS.E.BYPASS.128 [R6], desc[UR4][R10.64] ;  /* 0x000000000a067fae */ /* 0x0083e8000b981804 */
[----:B------:R1:W-:Y:S04]  /*01b0*/  LDGSTS.E.BYPASS.128 [R6+0x200], desc[UR4][R10.64+0x200] ;  /* 0x002002000a067fae */ /* 0x0003e8000b981804 */
[----:B------:R-:W0:Y:S04]  /*01c0*/  LDGDEPBAR ;  /* 0x00000000000079af */ /* 0x000e280000000000 */
[----:B------:R1:W-:Y:S04]  /*01d0*/  LDGSTS.E.BYPASS.128 [R6+0x1000], desc[UR4][R14.64] ;  /* 0x010000000e067fae */ /* 0x0003e8000b981804 */
[----:B------:R1:W-:Y:S04]  /*01e0*/  LDGSTS.E.BYPASS.128 [R6+0x1200], desc[UR4][R14.64+0x200] ;  /* 0x012002000e067fae */ /* 0x0003e8000b981804 */
[----:B------:R-:W0:Y:S01]  /*01f0*/  LDGDEPBAR ;  /* 0x00000000000079af */ /* 0x000e220000000000 */
[----:B------:R-:W-:Y:S05]  /*0200*/  @P0 BRA `(.L_x_3) ;  /* 0x00000000007c0947 */ /* 0x000fea0003800000 */
[----:B------:R-:W2:Y:S01]  /*0210*/  LDCU UR6, c[0x0][0x390] ;  /* 0x00007200ff0677ac */ /* 0x000ea20008000800 */
[----:B------:R-:W1:Y:S01]  /*0220*/  LDCU.64 UR8, c[0x0][0x380] ;  /* 0x00007000ff0877ac */ /* 0x000e620008000a00 */
[----:B--2---:R-:W-:-:S05]  /*0230*/  IMAD R0, R9, UR6, RZ ;  /* 0x0000000609007c24 */ /* 0x004fca000f8e02ff */
[----:B------:R-:W-:-:S04]  /*0240*/  IADD3 R2, P0, PT, R9, R0, RZ ;  /* 0x0000000009027210 */ /* 0x000fc80007f1e0ff */
[----:B------:R-:W-:Y:S02]  /*0250*/  LEA.HI.X.SX32 R7, R0, RZ, 0x1, P0 ;  /* 0x000000ff00077211 */ /* 0x000fe400000f0eff */
[----:B-1----:R-:W-:-:S04]  /*0260*/  LEA R10, P0, R2, UR8, 0x1 ;  /* 0x00000008020a7c11 */ /* 0x002fc8000f8008ff */
[----:B------:R-:W-:-:S05]  /*0270*/  LEA.HI.X R11, R2, UR9, R7, 0x1, P0 ;  /* 0x00000009020b7c11 */ /* 0x000fca00080f0c07 */
[----:B------:R-:W2:Y:S01]  /*0280*/  LDG.E.U16.CONSTANT R10, desc[UR4][R10.64] ;  /* 0x000000040a0a7981 */ /* 0x000ea2000c1e9500 */
[----:B------:R-:W-:Y:S01]  /*0290*/  BSSY.RECONVERGENT B1, `(.L_x_4) ;  /* 0x000000e000017945 */ /* 0x000fe20003800200 */
[----:B--2---:R-:W-:-:S05]  /*02a0*/  HADD2.F32 R0, -RZ, R10.H0_H0 ;  /* 0x2000000aff007230 */ /* 0x004fca0000004100 */
[----:B------:R-:W-:-:S05]  /*02b0*/  VIADD R2, R0, 0x1800000 ;  /* 0x0180000000027836 */ /* 0x000fca0000000000 */
[----:B------:R-:W-:-:S04]  /*02c0*/  LOP3.LUT R2, R2, 0x7f800000, RZ, 0xc0, !PT ;  /* 0x7f80000002027812 */ /* 0x000fc800078ec0ff */
[----:B------:R-:W-:-:S13]  /*02d0*/  ISETP.GT.U32.AND P0, PT, R2, 0x1ffffff, PT ;  /* 0x01ffffff0200780c */ /* 0x000fda0003f04070 */
[----:B------:R-:W-:Y:S05]  /*02e0*/  @P0 BRA `(.L_x_5) ;  /* 0x0000000000100947 */ /* 0x000fea0003800000 */
[----:B------:R-:W-:-:S07]  /*02f0*/  MOV R10, 0x310 ;  /* 0x00000310000a7802 */ /* 0x000fce0000000f00 */
[----:B------:R-:W-:Y:S05]  /*0300*/  CALL.REL.NOINC `($__internal_0_$__cuda_sm20_rcp_rn_f32_slowpath) ;  /* 0x0000001000747944 */ /* 0x000fea0003c00000 */
[----:B------:R-:W-:Y:S01]  /*0310*/  IMAD.MOV.U32 R10, RZ, RZ, R7 ;  /* 0x000000ffff0a7224 */ /* 0x000fe200078e0007 */
[----:B------:R-:W-:Y:S06]  /*0320*/  BRA `(.L_x_6) ;  /* 0x0000000000107947 */ /* 0x000fec0003800000 */
.L_x_5:
[----:B------:R-:W1:Y:S02]  /*0330*/  MUFU.RCP R7, R0 ;  /* 0x0000000000077308 */ /* 0x000e640000001000 */
[----:B-1----:R-:W-:-:S04]  /*0340*/  FFMA R2, R0, R7, -1 ;  /* 0xbf80000000027423 */ /* 0x002fc80000000007 */
[----:B------:R-:W-:-:S04]  /*0350*/  FADD.FTZ R2, -R2, -RZ ;  /* 0x800000ff02027221 */ /* 0x000fc80000010100 */
[----:B------:R-:W-:-:S07]  /*0360*/  FFMA R10, R7, R2, R7 ;  /* 0x00000002070a7223 */ /* 0x000fce0000000007 */
.L_x_6:
[----:B------:R-:W-:Y:S05]  /*0370*/  BSYNC.RECONVERGENT B1 ;  /* 0x0000000000017941 */ /* 0x000fea0003800200 */
.L_x_4:
[----:B------:R-:W1:Y:S01]  /*0380*/  S2UR UR7, SR_CgaCtaId ;  /* 0x00000000000779c3 */ /* 0x000e620000008800 */
[----:B------:R-:W-:Y:S02]  /*0390*/  UMOV UR6, 0x400 ;  /* 0x0000040000067882 */ /* 0x000fe40000000000 */
[----:B------:R-:W-:-:S05]  /*03a0*/  MOV R7, UR6 ;  /* 0x0000000600077c02 */ /* 0x000fca0008000f00 */
[----:B------:R-:W-:Y:S02]  /*03b0*/  VIADD R11, R7, 0x2000 ;  /* 0x00002000070b7836 */ /* 0x000fe40000000000 */
[----:B-1----:R-:W-:-:S05]  /*03c0*/  IMAD.U32 R2, RZ, RZ, UR7 ;  /* 0x00000007ff027e24 */ /* 0x002fca000f8e00ff */
[----:B------:R-:W-:-:S04]  /*03d0*/  LEA R0, R2, R11, 0x18 ;  /* 0x0000000b02007211 */ /* 0x000fc800078ec0ff */
[----:B------:R-:W-:-:S05]  /*03e0*/  LEA R9, R9, R0, 0x2 ;  /* 0x0000000009097211 */ /* 0x000fca00078e10ff */
[----:B------:R2:W-:Y:S02]  /*03f0*/  STS [R9], R10 ;  /* 0x0000000a09007388 */ /* 0x0005e40000000800 */
.L_x_3:
[----:B------:R-:W-:Y:S05]  /*0400*/  BSYNC.RECONVERGENT B0 ;  /* 0x0000000000007941 */ /* 0x000fea0003800200 */
.L_x_2:
[----:B------:R-:W-:Y:S01]  /*0410*/  BAR.SYNC.DEFER_BLOCKING 0x0 ;  /* 0x0000000000007b1d */ /* 0x000fe20000010000 */
[C---:B--2---:R-:W-:Y:S01]  /*0420*/  IMAD.SHL.U32 R9, R12.reuse, 0x8, RZ ;  /* 0x000000080c097824 */ /* 0x044fe200078e00ff */
[----:B------:R-:W-:Y:S01]  /*0430*/  LOP3.LUT R12, R12, 0x3, RZ, 0xc0, !PT ;  /* 0x000000030c0c7812 */ /* 0x000fe200078ec0ff */
[----:B------:R-:W-:Y:S02]  /*0440*/  IMAD R0, R3, -0xe, R6 ;  /* 0xfffffff203007824 */ /* 0x000fe400078e0206 */
[----:B------:R-:W-:-:S03]  /*0450*/  VIADD R7, R7, 0x2400 ;  /* 0x0000240007077836 */ /* 0x000fc60000000000 */
[----:B-1----:R-:W1:Y:S01]  /*0460*/  LDC.64 R10, c[0x0][0x380] ;  /* 0x0000e000ff0a7b82 */ /* 0x002e620000000a00 */
[----:B------:R-:W2:Y:S01]  /*0470*/  LDCU UR6, c[0x0][0x390] ;  /* 0x00007200ff0677ac */ /* 0x000ea20008000800 */
[----:B------:R-:W-:Y:S01]  /*0480*/  LOP3.LUT R14, R9, 0x7e0, RZ, 0xc0, !PT ;  /* 0x000007e0090e7812 */ /* 0x000fe200078ec0ff */
[----:B------:R-:W-:Y:S01]  /*0490*/  IMAD.MOV.U32 R15, RZ, RZ, RZ ;  /* 0x000000ffff0f7224 */ /* 0x000fe200078e00ff */
[----:B------:R-:W-:Y:S02]  /*04a0*/  LEA R17, R2, R7, 0x18 ;  /* 0x0000000702117211 */ /* 0x000fe400078ec0ff */
[----:B------:R-:W-:Y:S02]  /*04b0*/  IADD3 R7, PT, PT, R14, R3, RZ ;  /* 0x000000030e077210 */ /* 0x000fe40007ffe0ff */
[----:B------:R-:W-:-:S05]  /*04c0*/  LOP3.LUT R2, R5, 0x600, RZ, 0xc0, !PT ;  /* 0x0000060005027812 */ /* 0x000fca00078ec0ff */
[----:B------:R-:W-:-:S04]  /*04d0*/  IMAD.IADD R2, R2, 0x1, R17 ;  /* 0x0000000102027824 */ /* 0x000fc800078e0211 */
[----:B------:R-:W-:Y:S01]  /*04e0*/  IMAD R18, R7, 0x10, R2 ;  /* 0x0000001007127824 */ /* 0x000fe200078e0202 */
[----:B------:R-:W-:-:S04]  /*04f0*/  DEPBAR.LE SB0, 0x0 ;  /* 0x000080000000791a */ /* 0x000fc80000000000 */
[----:B------:R-:W-:Y:S01]  /*0500*/  BAR.SYNC.DEFER_BLOCKING 0x0 ;  /* 0x0000000000007b1d */ /* 0x000fe20000010000 */
[----:B--2---:R-:W-:Y:S01]  /*0510*/  IMAD R9, R12, UR6, RZ ;  /* 0x000000060c097c24 */ /* 0x004fe2000f8e02ff */
[----:B------:R-:W-:Y:S01]  /*0520*/  SHF.L.U32 R2, R3, 0x1, RZ ;  /* 0x0000000103027819 */ /* 0x000fe200000006ff */
[----:B-1----:R-:W-:-:S03]  /*0530*/  IMAD.WIDE.U32 R10, R7, 0x10, R10 ;  /* 0x00000010070a7825 */ /* 0x002fc600078e000a */
[----:B------:R-:W-:Y:S02]  /*0540*/  LOP3.LUT R5, R5, R2, RZ, 0xfc, !PT ;  /* 0x0000000205057212 */ /* 0x000fe400078efcff */
[----:B------:R-:W-:Y:S01]  /*0550*/  IADD3 R17, PT, PT, R2, 0x40, R17 ;  /* 0x0000004002117810 */ /* 0x000fe20007ffe011 */
[----:B------:R-:W-:Y:S01]  /*0560*/  IMAD.WIDE R10, R9, 0x2, R10 ;  /* 0x00000002090a7825 */ /* 0x000fe200078e020a */
[----:B------:R-:W-:Y:S01]  /*0570*/  IADD3 R16, PT, PT, R5, 0x1000, R16 ;  /* 0x0000100005107810 */ /* 0x000fe20007ffe010 */
[----:B------:R-:W1:Y:S04]  /*0580*/  LDS.U16 R19, [R0+0x180] ;  /* 0x0001800000137984 */ /* 0x000e680000000400 */
[----:B------:R-:W2:Y:S04]  /*0590*/  LDS.U16 R22, [R0+0x1180] ;  /* 0x0011800000167984 */ /* 0x000ea80000000400 */
[----:B------:R-:W3:Y:S04]  /*05a0*/  LDS.U16 R24, [R0+0x1c0] ;  /* 0x0001c00000187984 */ /* 0x000ee80000000400 */
[----:B------:R-:W4:Y:S04]  /*05b0*/  LDS.U16 R27, [R0+0x11c0] ;  /* 0x0011c000001b7984 */ /* 0x000f280000000400 */
[----:B------:R-:W-:Y:S01]  /*05c0*/  @!PT LDS RZ, [RZ] ;  /* 0x00000000fffff984 */ /* 0x000fe20000000800 */
[----:B------:R-:W-:Y:S01]  /*05d0*/  @!PT LDS RZ, [RZ] ;  /* 0x00000000fffff984 */ /* 0x000fe20000000800 */
[----:B------:R-:W-:Y:S01]  /*05e0*/  @!PT LDS RZ, [RZ] ;  /* 0x00000000fffff984 */ /* 0x000fe20000000800 */
[----:B------:R1:W-:Y:S04]  /*05f0*/  LDGSTS.E.BYPASS.128 [R18], desc[UR4][R10.64] ;  /* 0x000000000a127fae */ /* 0x0003e8000b981804 */
[----:B------:R-:W0:Y:S01]  /*0600*/  LDGDEPBAR ;  /* 0x00000000000079af */ /* 0x000e220000000000 */
[----:B-1----:R-:W-:-:S02]  /*0610*/  HADD2.F32 R19, -RZ, R19.H0_H0 ;  /* 0x20000013ff137230 */ /* 0x002fc40000004100 */
[----:B--2---:R-:W-:Y:S02]  /*0620*/  HADD2.F32 R22, -RZ, R22.H0_H0 ;  /* 0x20000016ff167230 */ /* 0x004fe40000004100 */
[----:B---3--:R-:W-:Y:S02]  /*0630*/  HADD2.F32 R24, -RZ, R24.H0_H0 ;  /* 0x20000018ff187230 */ /* 0x008fe40000004100 */
[----:B----4-:R-:W-:-:S07]  /*0640*/  HADD2.F32 R27, -RZ, R27.H0_H0 ;  /* 0x2000001bff1b7230 */ /* 0x010fce0000004100 */
.L_x_23:
[----:B------:R-:W-:-:S04]  /*0650*/  DEPBAR.LE SB0, 0x0 ;  /* 0x000080000000791a */ /* 0x000fc80000000000 */
[----:B------:R-:W-:Y:S01]  /*0660*/  IMAD.MOV.U32 R14, RZ, RZ, RZ ;  /* 0x000000ffff0e7224 */ /* 0x000fe200078e00ff */
[----:B-12---:R-:W-:Y:S06]  /*0670*/  BAR.SYNC.DEFER_BLOCKING 0x0 ;  /* 0x0000000000007b1d */ /* 0x006fec0000010000 */
.L_x_21:
[----:B-1----:R-:W1:Y:S01]  /*0680*/  S2R R5, SR_CgaCtaId ;  /* 0x0000000000057919 */ /* 0x002e620000008800 */
[----:B------:R-:W-:Y:S01]  /*0690*/  MOV R2, 0x400 ;  /* 0x0000040000027802 */ /* 0x000fe20000000f00 */
[----:B------:R-:W-:Y:S01]  /*06a0*/  BSSY.RECONVERGENT B0, `(.L_x_7) ;  /* 0x0000027000007945 */ /* 0x000fe20003800200 */
[----:B------:R-:W-:Y:S01]  /*06b0*/  IADD3 R26, PT, PT, R14, R15, RZ ;  /* 0x0000000f0e1a7210 */ /* 0x000fe20007ffe0ff */
[----:B------:R-:W-:Y:S01]  /*06c0*/  IMAD.MOV.U32 R11, RZ, RZ, R22 ;  /* 0x000000ffff0b7224 */ /* 0x000fe200078e0016 */
[----:B------:R-:W-:Y:S01]  /*06d0*/  IADD3 R10, PT, PT, R2, 0x2400, RZ ;  /* 0x00002400020a7810 */ /* 0x000fe20007ffe0ff */
[----:B------:R-:W-:Y:S02]  /*06e0*/  IMAD.MOV.U32 R12, RZ, RZ, R19 ;  /* 0x000000ffff0c7224 */ /* 0x000fe400078e0013 */
[----:B------:R-:W-:Y:S02]  /*06f0*/  IMAD.MOV.U32 R9, RZ, RZ, R27 ;  /* 0x000000ffff097224 */ /* 0x000fe400078e001b */
[----:B------:R-:W-:Y:S01]  /*0700*/  IMAD.MOV.U32 R22, RZ, RZ, RZ ;  /* 0x000000ffff167224 */ /* 0x000fe200078e00ff */
[----:B-1----:R-:W-:-:S05]  /*0710*/  LEA R7, R5, R10, 0x18 ;  /* 0x0000000a05077211 */ /* 0x002fca00078ec0ff */
[----:B------:R-:W-:Y:S02]  /*0720*/  IMAD R10, R14, 0x200, R7 ;  /* 0x000002000e0a7824 */ /* 0x000fe400078e0207 */
[C---:B------:R-:W-:Y:S02]  /*0730*/  IMAD R7, R26.reuse, 0x2, R8 ;  /* 0x000000021a077824 */ /* 0x040fe400078e0208 */
[----:B------:R-:W-:Y:S01]  /*0740*/  IMAD R13, R3, 0x2, R10 ;  /* 0x00000002030d7824 */ /* 0x000fe200078e020a */
[----:B------:R-:W-:-:S04]  /*0750*/  LOP3.LUT R10, R26, 0x1f, RZ, 0xc0, !PT ;  /* 0x0000001f1a0a7812 */ /* 0x000fc800078ec0ff */
[----:B------:R1:W2:Y:S01]  /*0760*/  LDS.U16 R25, [R13+0x100] ;  /* 0x000100000d197984 */ /* 0x0002a20000000400 */
[----:B------:R-:W-:Y:S02]  /*0770*/  ISETP.NE.AND P0, PT, R3, R10, PT ;  /* 0x0000000a0300720c */ /* 0x000fe40003f05270 */
[----:B------:R-:W-:Y:S01]  /*0780*/  MOV R10, R24 ;  /* 0x00000018000a7202 */ /* 0x000fe20000000f00 */
[----:B------:R1:W3:Y:S01]  /*0790*/  LDS.U16 R23, [R13+0x140] ;  /* 0x000140000d177984 */ /* 0x0002e20000000400 */
[----:B------:R-:W-:-:S03]  /*07a0*/  HFMA2 R24, -RZ, RZ, 0, 0 ;  /* 0x00000000ff187431 */ /* 0x000fc600000001ff */
[----:B------:R1:W4:Y:S04]  /*07b0*/  LDS.U16 R21, [R13+0x180] ;  /* 0x000180000d157984 */ /* 0x0003280000000400 */
[----:B------:R1:W1:Y:S02]  /*07c0*/  LDS.U16 R20, [R13+0x1c0] ;  /* 0x0001c0000d147984 */ /* 0x0002640000000400 */
[----:B------:R-:W-:Y:S05]  /*07d0*/  @P0 BRA `(.L_x_8) ;  /* 0x00000000004c0947 */ /* 0x000fea0003800000 */
[----:B------:R-:W-:-:S05]  /*07e0*/  VIADD R2, R2, 0x2000 ;  /* 0x0000200002027836 */ /* 0x000fca0000000000 */
[----:B------:R-:W-:-:S04]  /*07f0*/  LEA R5, R5, R2, 0x18 ;  /* 0x0000000205057211 */ /* 0x000fc800078ec0ff */
[----:B------:R-:W-:Y:S01]  /*0800*/  LEA R2, R26, R5, 0x2 ;  /* 0x000000051a027211 */ /* 0x000fe200078e10ff */
[----:B------:R-:W-:-:S05]  /*0810*/  VIADD R5, R3, 0xc0 ;  /* 0x000000c003057836 */ /* 0x000fca0000000000 */
[----:B------:R-:W5:Y:S01]  /*0820*/  LDS R2, [R2] ;  /* 0x0000000002027984 */ /* 0x000f620000000800 */
[----:B------:R-:W-:-:S13]  /*0830*/  ISETP.NE.AND P1, PT, R26, R5, PT ;  /* 0x000000051a00720c */ /* 0x000fda0003f25270 */
[C---:B-----5:R-:W-:Y:S01]  /*0840*/  @!P1 FMUL R22, R2.reuse, R12 ;  /* 0x0000000c02169220 */ /* 0x060fe20000400000 */
[----:B------:R-:W-:Y:S01]  /*0850*/  @!P1 FMUL R24, R2, R11 ;  /* 0x0000000b02189220 */ /* 0x000fe20000400000 */
[----:B------:R-:W-:Y:S06]  /*0860*/  @!P1 BRA `(.L_x_8) ;  /* 0x0000000000289947 */ /* 0x000fec0003800000 */
[----:B------:R-:W-:-:S05]  /*0870*/  VIADD R5, R3, 0xe0 ;  /* 0x000000e003057836 */ /* 0x000fca0000000000 */
[----:B------:R-:W-:-:S13]  /*0880*/  ISETP.NE.AND P1, PT, R26, R5, PT ;  /* 0x000000051a00720c */ /* 0x000fda0003f25270 */
[----:B------:R-:W5:Y:S01]  /*0890*/  @P1 LDS.U16 R5, [R7] ;  /* 0x0000000007051984 */ /* 0x000f620000000400 */
[C---:B------:R-:W-:Y:S01]  /*08a0*/  @!P1 FMUL R22, R2.reuse, R10 ;  /* 0x0000000a02169220 */ /* 0x040fe20000400000 */
[----:B------:R-:W-:Y:S02]  /*08b0*/  @!P1 FMUL R24, R2, R9 ;  /* 0x0000000902189220 */ /* 0x000fe40000400000 */
[----:B------:R-:W1:Y:S01]  /*08c0*/  @P1 LDS.U16 R19, [R7+0x1000] ;  /* 0x0010000007131984 */ /* 0x000e620000000400 */
[----:B-----5:R-:W-:Y:S02]  /*08d0*/  @P1 HADD2.F32 R5, -RZ, R5.H0_H0 ;  /* 0x20000005ff051230 */ /* 0x020fe40000004100 */
[----:B-1----:R-:W-:-:S03]  /*08e0*/  @P1 HADD2.F32 R19, -RZ, R19.H0_H0 ;  /* 0x20000013ff131230 */ /* 0x002fc60000004100 */
[C---:B------:R-:W-:Y:S02]  /*08f0*/  @P1 FMUL R22, R2.reuse, R5 ;  /* 0x0000000502161220 */ /* 0x040fe40000400000 */
[----:B------:R-:W-:-:S07]  /*0900*/  @P1 FMUL R24, R2, R19 ;  /* 0x0000001302181220 */ /* 0x000fce0000400000 */
.L_x_8:
[----:B------:R-:W-:Y:S05]  /*0910*/  BSYNC.RECONVERGENT B0 ;  /* 0x0000000000007941 */ /* 0x000fea0003800200 */
.L_x_7:
[CC--:B------:R-:W-:Y:S01]  /*0920*/  IADD3 R19, PT, PT, R26.reuse, -R3.reuse, RZ ;  /* 0x800000031a137210 */ /* 0x0c0fe20007ffe0ff */
[----:B------:R-:W-:Y:S01]  /*0930*/  BSSY.RECONVERGENT B0, `(.L_x_9) ;  /* 0x0000045000007945 */ /* 0x000fe20003800200 */
[C---:B------:R-:W-:Y:S01]  /*0940*/  ISETP.GE.U32.AND P1, PT, R26.reuse, R3, PT ;  /* 0x000000031a00720c */ /* 0x040fe20003f26070 */
[----:B--2---:R-:W-:Y:S01]  /*0950*/  HADD2.F32 R25, -RZ, R25.H0_H0 ;  /* 0x20000019ff197230 */ /* 0x004fe20000004100 */
[----:B------:R-:W-:Y:S01]  /*0960*/  LEA.HI R19, R19, 0x1, RZ, 0x1b ;  /* 0x0000000113137811 */ /* 0x000fe200078fd8ff */
[----:B---3--:R-:W-:Y:S01]  /*0970*/  HADD2.F32 R23, -RZ, R23.H0_H0 ;  /* 0x20000017ff177230 */ /* 0x008fe20000004100 */
[----:B------:R-:W-:Y:S01]  /*0980*/  LOP3.LUT R29, R26, 0x1f, RZ, 0xc0, !PT ;  /* 0x0000001f1a1d7812 */ /* 0x000fe200078ec0ff */
[----:B----4-:R-:W-:Y:S01]  /*0990*/  HADD2.F32 R21, -RZ, R21.H0_H0 ;  /* 0x20000015ff157230 */ /* 0x010fe20000004100 */
[----:B------:R-:W-:Y:S01]  /*09a0*/  SEL R19, R19, RZ, P1 ;  /* 0x000000ff13137207 */ /* 0x000fe20000800000 */
[----:B-1----:R-:W-:Y:S02]  /*09b0*/  HADD2.F32 R27, -RZ, R20.H0_H0 ;  /* 0x20000014ff1b7230 */ /* 0x002fe40000004100 */
[----:B------:R1:W2:Y:S01]  /*09c0*/  SHFL.IDX PT, R5, R22, R29, 0x1f ;  /* 0x00001f1d16057589 */ /* 0x0002a200000e0000 */
[----:B------:R-:W-:-:S03]  /*09d0*/  ISETP.GT.U32.AND P1, PT, R19, 0x3, PT ;  /* 0x000000031300780c */ /* 0x000fc60003f24070 */
[----:B------:R1:W3:Y:S10]  /*09e0*/  SHFL.IDX PT, R2, R24, R29, 0x1f ;  /* 0x00001f1d18027589 */ /* 0x0002f400000e0000 */
[----:B------:R-:W-:Y:S05]  /*09f0*/  @P1 BRA `(.L_x_10) ;  /* 0x0000000000e01947 */ /* 0x000fea0003800000 */
[C---:B------:R-:W-:Y:S01]  /*0a00*/  LOP3.LUT R20, R19.reuse, 0x1, RZ, 0xc0, !PT ;  /* 0x0000000113147812 */ /* 0x040fe200078ec0ff */
[----:B------:R-:W-:Y:S01]  /*0a10*/  BSSY.RECONVERGENT B1, `(.L_x_11) ;  /* 0x0000014000017945 */ /* 0x000fe20003800200 */
[----:B------:R-:W-:Y:S02]  /*0a20*/  ISETP.NE.AND P2, PT, R19, 0x3, PT ;  /* 0x000000031300780c */ /* 0x000fe40003f45270 */
[----:B------:R-:W-:Y:S01]  /*0a30*/  ISETP.NE.U32.AND P1, PT, R20, 0x1, PT ;  /* 0x000000011400780c */ /* 0x000fe20003f25070 */
[----:B------:R-:W-:-:S12]  /*0a40*/  IMAD.MOV.U32 R20, RZ, RZ, R19 ;  /* 0x000000ffff147224 */ /* 0x000fd800078e0013 */
[----:B------:R-:W-:Y:S05]  /*0a50*/  @P1 BRA `(.L_x_12) ;  /* 0x00000000003c1947 */ /* 0x000fea0003800000 */
[C---:B------:R-:W-:Y:S01]  /*0a60*/  IMAD R20, R19.reuse, 0x40, R13 ;  /* 0x0000004013147824 */ /* 0x040fe200078e020d */
[----:B------:R-:W-:-:S05]  /*0a70*/  LEA R13, R19, R0, 0x6 ;  /* 0x00000000130d7211 */ /* 0x000fca00078e30ff */
[----:B------:R-:W4:Y:S04]  /*0a80*/  LDS.U16 R20, [R20] ;  /* 0x0000000014147984 */ /* 0x000f280000000400 */
[----:B-1----:R-:W1:Y:S04]  /*0a90*/  LDS.U16 R24, [R13] ;  /* 0x000000000d187984 */ /* 0x002e680000000400 */
[----:B------:R-:W5:Y:S01]  /*0aa0*/  LDS.U16 R26, [R13+0x1000] ;  /* 0x001000000d1a7984 */ /* 0x000f620000000400 */
[----:B----4-:R-:W-:Y:S02]  /*0ab0*/  HADD2.F32 R22, -RZ, R20.H0_H0 ;  /* 0x20000014ff167230 */ /* 0x010fe40000004100 */
[----:B------:R-:W-:-:S02]  /*0ac0*/  VIADD R20, R19, 0x1 ;  /* 0x0000000113147836 */ /* 0x000fc40000000000 */
[----:B-1----:R-:W-:Y:S02]  /*0ad0*/  HADD2.F32 R24, -RZ, R24.H0_H0 ;  /* 0x20000018ff187230 */ /* 0x002fe40000004100 */
[----:B-----5:R-:W-:-:S03]  /*0ae0*/  HADD2.F32 R29, -RZ, R26.H0_H0 ;  /* 0x2000001aff1d7230 */ /* 0x020fc60000004100 */
[-C--:B--2---:R-:W-:Y:S02]  /*0af0*/  FFMA R24, R5, -R22.reuse, R24 ;  /* 0x8000001605187223 */ /* 0x084fe40000000018 */
[----:B---3--:R-:W-:-:S05]  /*0b00*/  FFMA R29, R2, -R22, R29 ;  /* 0x80000016021d7223 */ /* 0x008fca000000001d */
[----:B------:R-:W-:-:S04]  /*0b10*/  F2FP.F16.F32.PACK_AB R24, R29, R24 ;  /* 0x000000181d18723e */ /* 0x000fc800000000ff */
[----:B------:R-:W-:Y:S01]  /*0b20*/  PRMT R22, R24, 0x7632, R22 ;  /* 0x0000763218167816 */ /* 0x000fe20000000016 */
[----:B------:R4:W-:Y:S04]  /*0b30*/  STS.U16 [R13], R24 ;  /* 0x000000180d007388 */ /* 0x0009e80000000400 */
[----:B------:R4:W-:Y:S02]  /*0b40*/  STS.U16 [R13+0x1000], R22 ;  /* 0x001000160d007388 */ /* 0x0009e40000000400 */
.L_x_12:
[----:B------:R-:W-:Y:S05]  /*0b50*/  BSYNC.RECONVERGENT B1 ;  /* 0x0000000000017941 */ /* 0x000fea0003800200 */
.L_x_11:
[----:B------:R-:W-:Y:S05]  /*0b60*/  @!P2 BRA `(.L_x_10) ;  /* 0x000000000084a947 */ /* 0x000fea0003800000 */
[----:B----4-:R-:W-:-:S04]  /*0b70*/  IMAD.SHL.U32 R13, R20, 0x40, RZ ;  /* 0x00000040140d7824 */ /* 0x010fc800078e00ff */
[----:B-1----:R-:W-:Y:S01]  /*0b80*/  IMAD.IADD R22, R16, 0x1, R13 ;  /* 0x0000000110167824 */ /* 0x002fe200078e020d */
[----:B------:R-:W-:-:S04]  /*0b90*/  LEA R24, R14, R13, 0x9 ;  /* 0x0000000d0e187211 */ /* 0x000fc800078e48ff */
[----:B------:R-:W-:-:S07]  /*0ba0*/  IADD3 R13, PT, PT, R17, R24, RZ ;  /* 0x00000018110d7210 */ /* 0x000fce0007ffe0ff */
.L_x_13:
[----:B------:R-:W1:Y:S01]  /*0bb0*/  LDS.U16 R26, [R13+-0x40] ;  /* 0xffffc0000d1a7984 */ /* 0x000e620000000400 */
[----:B------:R-:W-:-:S03]  /*0bc0*/  VIADD R20, R20, 0x2 ;  /* 0x0000000214147836 */ /* 0x000fc60000000000 */
[----:B------:R-:W4:Y:S02]  /*0bd0*/  LDS.U16 R28, [R22+-0x1000] ;  /* 0xfff00000161c7984 */ /* 0x000f240000000400 */
[----:B------:R-:W-:Y:S02]  /*0be0*/  ISETP.NE.AND P1, PT, R20, 0x4, PT ;  /* 0x000000041400780c */ /* 0x000fe40003f25270 */
[----:B------:R-:W5:Y:S01]  /*0bf0*/  LDS.U16 R24, [R22] ;  /* 0x0000000016187984 */ /* 0x000f620000000400 */
[----:B-1----:R-:W-:Y:S02]  /*0c00*/  HADD2.F32 R26, -RZ, R26.H0_H0 ;  /* 0x2000001aff1a7230 */ /* 0x002fe40000004100 */
[----:B----4-:R-:W-:Y:S02]  /*0c10*/  HADD2.F32 R28, -RZ, R28.H0_H0 ;  /* 0x2000001cff1c7230 */ /* 0x010fe40000004100 */
[----:B-----5:R-:W-:-:S03]  /*0c20*/  HADD2.F32 R29, -RZ, R24.H0_H0 ;  /* 0x20000018ff1d7230 */ /* 0x020fc60000004100 */
[-C--:B--2---:R-:W-:Y:S02]  /*0c30*/  FFMA R28, R5, -R26.reuse, R28 ;  /* 0x8000001a051c7223 */ /* 0x084fe4000000001c */
[----:B---3--:R-:W-:Y:S02]  /*0c40*/  FFMA R29, R2, -R26, R29 ;  /* 0x8000001a021d7223 */ /* 0x008fe4000000001d */
[----:B------:R-:W1:Y:S03]  /*0c50*/  LDS.U16 R26, [R22+-0xfc0] ;  /* 0xfff04000161a7984 */ /* 0x000e660000000400 */
[----:B------:R-:W-:-:S04]  /*0c60*/  F2FP.F16.F32.PACK_AB R28, R29, R28 ;  /* 0x0000001c1d1c723e */ /* 0x000fc800000000ff */
[----:B------:R-:W-:Y:S01]  /*0c70*/  PRMT R24, R28, 0x7632, R24 ;  /* 0x000076321c187816 */ /* 0x000fe20000000018 */
[----:B------:R-:W-:Y:S04]  /*0c80*/  STS.U16 [R22+-0x1000], R28 ;  /* 0xfff0001c16007388 */ /* 0x000fe80000000400 */
[----:B------:R-:W-:Y:S04]  /*0c90*/  STS.U16 [R22], R24 ;  /* 0x0000001816007388 */ /* 0x000fe80000000400 */
[----:B------:R2:W3:Y:S04]  /*0ca0*/  LDS.U16 R29, [R13] ;  /* 0x000000000d1d7984 */ /* 0x0004e80000000400 */
[----:B------:R-:W4:Y:S01]  /*0cb0*/  LDS.U16 R24, [R22+0x40] ;  /* 0x0000400016187984 */ /* 0x000f220000000400 */
[----:B--2---:R-:W-:Y:S01]  /*0cc0*/  IADD3 R13, PT, PT, R13, 0x80, RZ ;  /* 0x000000800d0d7810 */ /* 0x004fe20007ffe0ff */
[----:B-1----:R-:W-:-:S02]  /*0cd0*/  HADD2.F32 R26, -RZ, R26.H0_H0 ;  /* 0x2000001aff1a7230 */ /* 0x002fc40000004100 */
[----:B---3--:R-:W-:Y:S02]  /*0ce0*/  HADD2.F32 R29, -RZ, R29.H0_H0 ;  /* 0x2000001dff1d7230 */ /* 0x008fe40000004100 */
[----:B----4-:R-:W-:-:S03]  /*0cf0*/  HADD2.F32 R24, -RZ, R24.H0_H0 ;  /* 0x20000018ff187230 */ /* 0x010fc60000004100 */
[-C--:B------:R-:W-:Y:S02]  /*0d00*/  FFMA R26, R5, -R29.reuse, R26 ;  /* 0x8000001d051a7223 */ /* 0x080fe4000000001a */
[----:B------:R-:W-:-:S05]  /*0d10*/  FFMA R29, R2, -R29, R24 ;  /* 0x8000001d021d7223 */ /* 0x000fca0000000018 */
[----:B------:R-:W-:-:S04]  /*0d20*/  F2FP.F16.F32.PACK_AB R26, R29, R26 ;  /* 0x0000001a1d1a723e */ /* 0x000fc800000000ff */
[----:B------:R-:W-:Y:S01]  /*0d30*/  PRMT R24, R26, 0x7632, R24 ;  /* 0x000076321a187816 */ /* 0x000fe20000000018 */
[----:B------:R-:W-:Y:S04]  /*0d40*/  STS.U16 [R22+-0xfc0], R26 ;  /* 0xfff0401a16007388 */ /* 0x000fe80000000400 */
[----:B------:R1:W-:Y:S02]  /*0d50*/  STS.U16 [R22+0x40], R24 ;  /* 0x0000401816007388 */ /* 0x0003e40000000400 */
[----:B-1----:R-:W-:Y:S01]  /*0d60*/  VIADD R22, R22, 0x80 ;  /* 0x0000008016167836 */ /* 0x002fe20000000000 */
[----:B------:R-:W-:Y:S06]  /*0d70*/  @P1 BRA `(.L_x_13) ;  /* 0xfffffffc008c1947 */ /* 0x000fec000383ffff */
.L_x_10:
[----:B------:R-:W-:Y:S05]  /*0d80*/  BSYNC.RECONVERGENT B0 ;  /* 0x0000000000007941 */ /* 0x000fea0003800200 */
.L_x_9:
[----:B------:R-:W-:Y:S01]  /*0d90*/  ISETP.GT.U32.AND P1, PT, R19, 0x4, PT ;  /* 0x000000041300780c */ /* 0x000fe20003f24070 */
[----:B------:R-:W-:Y:S04]  /*0da0*/  BSSY.RECONVERGENT B0, `(.L_x_14) ;  /* 0x000001c000007945 */ /* 0x000fe80003800200 */
[----:B------:R-:W-:Y:S08]  /*0db0*/  BSSY.RELIABLE B1, `(.L_x_15) ;  /* 0x0000010000017945 */ /* 0x000ff00003800100 */
[----:B------:R-:W-:Y:S05]  /*0dc0*/  @P1 BRA `(.L_x_16) ;  /* 0x00000000002c1947 */ /* 0x000fea0003800000 */
[----:B----4-:R-:W4:Y:S04]  /*0dd0*/  LDS.U16 R13, [R0+0x100] ;  /* 0x00010000000d7984 */ /* 0x010f280000000400 */
[----:B-1----:R-:W1:Y:S01]  /*0de0*/  LDS.U16 R22, [R0+0x1100] ;  /* 0x0011000000167984 */ /* 0x002e620000000400 */
[----:B----4-:R-:W-:Y:S02]  /*0df0*/  HADD2.F32 R20, -RZ, R13.H0_H0 ;  /* 0x2000000dff147230 */ /* 0x010fe40000004100 */
[----:B-1----:R-:W-:-:S03]  /*0e00*/  HADD2.F32 R13, -RZ, R22.H0_H0 ;  /* 0x20000016ff0d7230 */ /* 0x002fc60000004100 */
[C---:B--2---:R-:W-:Y:S02]  /*0e10*/  FFMA R20, -R25.reuse, R5, R20 ;  /* 0x0000000519147223 */ /* 0x044fe40000000114 */
[----:B---3--:R-:W-:-:S05]  /*0e20*/  FFMA R13, -R25, R2, R13 ;  /* 0x00000002190d7223 */ /* 0x008fca000000010d */
[----:B------:R-:W-:-:S04]  /*0e30*/  F2FP.F16.F32.PACK_AB R13, R13, R20 ;  /* 0x000000140d0d723e */ /* 0x000fc800000000ff */
[----:B------:R-:W-:Y:S01]  /*0e40*/  PRMT R20, R13, 0x7632, R20 ;  /* 0x000076320d147816 */ /* 0x000fe20000000014 */
[----:B------:R1:W-:Y:S04]  /*0e50*/  STS.U16 [R0+0x100], R13 ;  /* 0x0001000d00007388 */ /* 0x0003e80000000400 */
[----:B------:R1:W-:Y:S01]  /*0e60*/  STS.U16 [R0+0x1100], R20 ;  /* 0x0011001400007388 */ /* 0x0003e20000000400 */
[----:B------:R-:W-:Y:S05]  /*0e70*/  BRA `(.L_x_17) ;  /* 0x00000000000c7947 */ /* 0x000fea0003800000 */
.L_x_16:
[----:B------:R-:W-:-:S13]  /*0e80*/  ISETP.NE.AND P1, PT, R19, 0x5, PT ;  /* 0x000000051300780c */ /* 0x000fda0003f25270 */
[----:B------:R-:W-:Y:S05]  /*0e90*/  @P1 BREAK.RELIABLE B1 ;  /* 0x0000000000011942 */ /* 0x000fea0003800100 */
[----:B------:R-:W-:Y:S05]  /*0ea0*/  @P1 BRA `(.L_x_18) ;  /* 0x00000000002c1947 */ /* 0x000fea0003800000 */
.L_x_17:
[----:B------:R-:W-:Y:S05]  /*0eb0*/  BSYNC.RELIABLE B1 ;  /* 0x0000000000017941 */ /* 0x000fea0003800100 */
.L_x_15:
[----:B-1--4-:R-:W1:Y:S04]  /*0ec0*/  LDS.U16 R13, [R0+0x140] ;  /* 0x00014000000d7984 */ /* 0x012e680000000400 */
[----:B------:R-:W4:Y:S01]  /*0ed0*/  LDS.U16 R22, [R0+0x1140] ;  /* 0x0011400000167984 */ /* 0x000f220000000400 */
[----:B-1----:R-:W-:Y:S02]  /*0ee0*/  HADD2.F32 R20, -RZ, R13.H0_H0 ;  /* 0x2000000dff147230 */ /* 0x002fe40000004100 */
[----:B----4-:R-:W-:-:S03]  /*0ef0*/  HADD2.F32 R13, -RZ, R22.H0_H0 ;  /* 0x20000016ff0d7230 */ /* 0x010fc60000004100 */
[C---:B--2---:R-:W-:Y:S02]  /*0f00*/  FFMA R20, -R23.reuse, R5, R20 ;  /* 0x0000000517147223 */ /* 0x044fe40000000114 */
[----:B---3--:R-:W-:-:S05]  /*0f10*/  FFMA R13, -R23, R2, R13 ;  /* 0x00000002170d7223 */ /* 0x008fca000000010d */
[----:B------:R-:W-:-:S04]  /*0f20*/  F2FP.F16.F32.PACK_AB R13, R13, R20 ;  /* 0x000000140d0d723e */ /* 0x000fc800000000ff */
[----:B------:R-:W-:Y:S01]  /*0f30*/  PRMT R20, R13, 0x7632, R20 ;  /* 0x000076320d147816 */ /* 0x000fe20000000014 */
[----:B------:R1:W-:Y:S04]  /*0f40*/  STS.U16 [R0+0x140], R13 ;  /* 0x0001400d00007388 */ /* 0x0003e80000000400 */
[----:B------:R1:W-:Y:S02]  /*0f50*/  STS.U16 [R0+0x1140], R20 ;  /* 0x0011401400007388 */ /* 0x0003e40000000400 */
.L_x_18:
[----:B------:R-:W-:Y:S05]  /*0f60*/  BSYNC.RECONVERGENT B0 ;  /* 0x0000000000007941 */ /* 0x000fea0003800200 */
.L_x_14:
[----:B------:R-:W-:Y:S05]  /*0f70*/  WARPSYNC.ALL ;  /* 0x0000000000007948 */ /* 0x000fea0003800000 */
[C---:B------:R-:W-:Y:S01]  /*0f80*/  ISETP.GE.U32.AND P1, PT, R19.reuse, 0x7, PT ;  /* 0x000000071300780c */ /* 0x040fe20003f26070 */
[----:B------:R-:W-:Y:S01]  /*0f90*/  BSSY.RECONVERGENT B0, `(.L_x_19) ;  /* 0x0000022000007945 */ /* 0x000fe20003800200 */
[----:B------:R-:W-:-:S11]  /*0fa0*/  ISETP.GE.U32.AND P2, PT, R19, 0x8, PT ;  /* 0x000000081300780c */ /* 0x000fd60003f46070 */
[CC--:B--2---:R-:W-:Y:S01]  /*0fb0*/  @!P1 FFMA R12, -R21.reuse, R5.reuse, R12 ;  /* 0x00000005150c9223 */ /* 0x0c4fe2000000010c */
[-C--:B---3--:R-:W-:Y:S01]  /*0fc0*/  @!P1 FFMA R11, -R21, R2.reuse, R11 ;  /* 0x00000002150b9223 */ /* 0x088fe2000000010b */
[C---:B------:R-:W-:Y:S01]  /*0fd0*/  @!P2 FFMA R10, -R27.reuse, R5, R10 ;  /* 0x000000051b0aa223 */ /* 0x040fe2000000010a */
[----:B------:R-:W-:Y:S02]  /*0fe0*/  @!P2 FFMA R9, -R27, R2, R9 ;  /* 0x000000021b09a223 */ /* 0x000fe40000000109 */
[----:B------:R-:W-:Y:S01]  /*0ff0*/  MOV R19, R12 ;  /* 0x0000000c00137202 */ /* 0x000fe20000000f00 */
[----:B-1--4-:R-:W-:Y:S01]  /*1000*/  IMAD.MOV.U32 R22, RZ, RZ, R11 ;  /* 0x000000ffff167224 */ /* 0x012fe200078e000b */
[----:B------:R-:W-:Y:S01]  /*1010*/  MOV R24, R10 ;  /* 0x0000000a00187202 */ /* 0x000fe20000000f00 */
[----:B------:R-:W-:Y:S01]  /*1020*/  IMAD.MOV.U32 R27, RZ, RZ, R9 ;  /* 0x000000ffff1b7224 */ /* 0x000fe200078e0009 */
[----:B------:R-:W-:Y:S06]  /*1030*/  @P0 BRA `(.L_x_20) ;  /* 0x00000000005c0947 */ /* 0x000fec0003800000 */
[----:B------:R-:W-:Y:S01]  /*1040*/  VIADD R13, R3, 0xc0 ;  /* 0x000000c0030d7836 */ /* 0x000fe20000000000 */
[----:B------:R-:W-:Y:S01]  /*1050*/  IADD3 R20, PT, PT, R14, R15, RZ ;  /* 0x0000000f0e147210 */ /* 0x000fe20007ffe0ff */
[----:B------:R-:W-:Y:S01]  /*1060*/  IMAD.MOV.U32 R22, RZ, RZ, R2 ;  /* 0x000000ffff167224 */ /* 0x000fe200078e0002 */
[----:B------:R-:W-:Y:S01]  /*1070*/  MOV R19, R5 ;  /* 0x0000000500137202 */ /* 0x000fe20000000f00 */
[----:B------:R-:W-:Y:S01]  /*1080*/  IMAD.MOV.U32 R27, RZ, RZ, R9 ;  /* 0x000000ffff1b7224 */ /* 0x000fe200078e0009 */
[----:B------:R-:W-:Y:S02]  /*1090*/  ISETP.NE.AND P0, PT, R20, R13, PT ;  /* 0x0000000d1400720c */ /* 0x000fe40003f05270 */
[----:B------:R-:W-:-:S11]  /*10a0*/  MOV R24, R10 ;  /* 0x0000000a00187202 */ /* 0x000fd60000000f00 */
[----:B------:R-:W-:Y:S05]  /*10b0*/  @!P0 BRA `(.L_x_20) ;  /* 0x00000000003c8947 */ /* 0x000fea0003800000 */
[----:B------:R-:W-:Y:S01]  /*10c0*/  IADD3 R13, PT, PT, R3, 0xe0, RZ ;  /* 0x000000e0030d7810 */ /* 0x000fe20007ffe0ff */
[----:B------:R-:W-:Y:S01]  /*10d0*/  IMAD.MOV.U32 R24, RZ, RZ, R5 ;  /* 0x000000ffff187224 */ /* 0x000fe200078e0005 */
[----:B------:R-:W-:Y:S01]  /*10e0*/  MOV R27, R2 ;  /* 0x00000002001b7202 */ /* 0x000fe20000000f00 */
[----:B------:R-:W-:Y:S01]  /*10f0*/  IMAD.MOV.U32 R22, RZ, RZ, R11 ;  /* 0x000000ffff167224 */ /* 0x000fe200078e000b */
[----:B------:R-:W-:-:S13]  /*1100*/  ISETP.NE.AND P0, PT, R20, R13, PT ;  /* 0x0000000d1400720c */ /* 0x000fda0003f05270 */
[----:B------:R-:W-:Y:S01]  /*1110*/  @P0 F2FP.F16.F32.PACK_AB R19, RZ, R2 ;  /* 0x00000002ff13023e */ /* 0x000fe200000000ff */
[----:B------:R-:W-:Y:S01]  /*1120*/  @P0 IMAD.MOV.U32 R24, RZ, RZ, R10 ;  /* 0x000000ffff180224 */ /* 0x000fe200078e000a */
[----:B------:R-:W-:Y:S01]  /*1130*/  @P0 F2FP.F16.F32.PACK_AB R13, RZ, R5 ;  /* 0x00000005ff0d023e */ /* 0x000fe200000000ff */
[----:B------:R-:W-:Y:S01]  /*1140*/  @P0 IMAD.MOV.U32 R22, RZ, RZ, R11 ;  /* 0x000000ffff160224 */ /* 0x000fe200078e000b */
[----:B------:R-:W-:Y:S02]  /*1150*/  PRMT R20, R19, 0x7610, R20 ;  /* 0x0000761013147816 */ /* 0x000fe40000000014 */
[-C--:B------:R-:W-:Y:S01]  /*1160*/  MOV R19, R12.reuse ;  /* 0x0000000c00137202 */ /* 0x080fe20000000f00 */
[----:B------:R1:W-:Y:S01]  /*1170*/  @P0 STS.U16 [R7], R13 ;  /* 0x0000000d07000388 */ /* 0x0003e20000000400 */
[----:B------:R-:W-:Y:S02]  /*1180*/  @P0 MOV R19, R12 ;  /* 0x0000000c00130202 */ /* 0x000fe40000000f00 */
[----:B------:R-:W-:Y:S01]  /*1190*/  @P0 MOV R27, R9 ;  /* 0x00000009001b0202 */ /* 0x000fe20000000f00 */
[----:B------:R1:W-:Y:S06]  /*11a0*/  @P0 STS.U16 [R7+0x1000], R20 ;  /* 0x0010001407000388 */ /* 0x0003ec0000000400 */
.L_x_20:
[----:B------:R-:W-:Y:S05]  /*11b0*/  BSYNC.RECONVERGENT B0 ;  /* 0x0000000000007941 */ /* 0x000fea0003800200 */
.L_x_19:
[----:B------:R-:W-:Y:S01]  /*11c0*/  VIADD R14, R14, 0x1 ;  /* 0x000000010e0e7836 */ /* 0x000fe20000000000 */
[----:B------:R-:W-:Y:S04]  /*11d0*/  BAR.SYNC.DEFER_BLOCKING 0x0 ;  /* 0x0000000000007b1d */ /* 0x000fe80000010000 */
[----:B------:R-:W-:-:S13]  /*11e0*/  ISETP.NE.AND P0, PT, R14, 0x4, PT ;  /* 0x000000040e00780c */ /* 0x000fda0003f05270 */
[----:B------:R-:W-:Y:S05]  /*11f0*/  @P0 BRA `(.L_x_21) ;  /* 0xfffffff400200947 */ /* 0x000fea000383ffff */
[----:B------:R-:W-:-:S13]  /*1200*/  ISETP.GT.U32.AND P0, PT, R15, 0xfb, PT ;  /* 0x000000fb0f00780c */ /* 0x000fda0003f04070 */
[----:B------:R-:W-:Y:S05]  /*1210*/  @P0 BRA `(.L_x_22) ;  /* 0x0000000000440947 */ /* 0x000fea0003800000 */
[----:B------:R-:W2:Y:S01]  /*1220*/  S2R R5, SR_TID.Y ;  /* 0x0000000000057919 */ /* 0x000ea20000002200 */
[----:B------:R-:W3:Y:S01]  /*1230*/  LDC.64 R10, c[0x0][0x380] ;  /* 0x0000e000ff0a7b82 */ /* 0x000ee20000000a00 */
[----:B------:R-:W4:Y:S01]  /*1240*/  LDCU UR6, c[0x0][0x390] ;  /* 0x00007200ff0677ac */ /* 0x000f220008000800 */
[----:B------:R-:W5:Y:S01]  /*1250*/  S2R R2, SR_TID.Y ;  /* 0x0000000000027919 */ /* 0x000f620000002200 */
[----:B--2---:R-:W-:-:S04]  /*1260*/  SHF.L.U32 R5, R5, 0x3, RZ ;  /* 0x0000000305057819 */ /* 0x004fc800000006ff */
[----:B------:R-:W-:Y:S02]  /*1270*/  LOP3.LUT R12, R5, 0x7e0, RZ, 0xc0, !PT ;  /* 0x000007e0050c7812 */ /* 0x000fe400078ec0ff */
[----:B-----5:R-:W-:-:S03]  /*1280*/  LOP3.LUT R2, R2, 0x3, RZ, 0xc0, !PT ;  /* 0x0000000302027812 */ /* 0x020fc600078ec0ff */
[----:B------:R-:W-:Y:S01]  /*1290*/  IMAD.IADD R5, R12, 0x1, R3 ;  /* 0x000000010c057824 */ /* 0x000fe200078e0203 */
[----:B------:R-:W-:-:S03]  /*12a0*/  IADD3 R2, PT, PT, R2, 0x4, R15 ;  /* 0x0000000402027810 */ /* 0x000fc60007ffe00f */
[----:B---3--:R-:W-:-:S04]  /*12b0*/  IMAD.WIDE.U32 R10, R5, 0x10, R10 ;  /* 0x00000010050a7825 */ /* 0x008fc800078e000a */
[----:B----4-:R-:W-:-:S04]  /*12c0*/  IMAD R5, R2, UR6, RZ ;  /* 0x0000000602057c24 */ /* 0x010fc8000f8e02ff */
[----:B------:R-:W-:-:S05]  /*12d0*/  IMAD.WIDE R10, R5, 0x2, R10 ;  /* 0x00000002050a7825 */ /* 0x000fca00078e020a */
[----:B------:R-:W-:Y:S01]  /*12e0*/  @!PT LDS RZ, [RZ] ;  /* 0x00000000fffff984 */ /* 0x000fe20000000800 */
[----:B------:R-:W-:Y:S01]  /*12f0*/  @!PT LDS RZ, [RZ] ;  /* 0x00000000fffff984 */ /* 0x000fe20000000800 */
[----:B------:R-:W-:Y:S01]  /*1300*/  @!PT LDS RZ, [RZ] ;  /* 0x00000000fffff984 */ /* 0x000fe20000000800 */
[----:B------:R2:W-:Y:S04]  /*1310*/  LDGSTS.E.BYPASS.128 [R18], desc[UR4][R10.64] ;  /* 0x000000000a127fae */ /* 0x0005e8000b981804 */
[----:B------:R-:W0:Y:S02]  /*1320*/  LDGDEPBAR ;  /* 0x00000000000079af */ /* 0x000e240000000000 */
.L_x_22:
[C---:B------:R-:W-:Y:S02]  /*1330*/  ISETP.GE.U32.AND P0, PT, R15.reuse, 0xfc, PT ;  /* 0x000000fc0f00780c */ /* 0x040fe40003f06070 */
[----:B------:R-:W-:-:S11]  /*1340*/  IADD3 R15, PT, PT, R15, 0x4, RZ ;  /* 0x000000040f0f7810 */ /* 0x000fd60007ffe0ff */
[----:B------:R-:W-:Y:S05]  /*1350*/  @!P0 BRA `(.L_x_23) ;  /* 0xfffffff000bc8947 */ /* 0x000fea000383ffff */
[----:B------:R-:W-:Y:S01]  /*1360*/  F2FP.F16.F32.PACK_AB R19, R22, R19 ;  /* 0x000000131613723e */ /* 0x000fe200000000ff */
[----:B------:R-:W-:Y:S01]  /*1370*/  IMAD R2, R3, 0xe, R0 ;  /* 0x0000000e03027824 */ /* 0x000fe200078e0200 */
[----:B------:R-:W-:Y:S02]  /*1380*/  F2FP.F16.F32.PACK_AB R24, R27, R24 ;  /* 0x000000181b18723e */ /* 0x000fe400000000ff */
[C---:B------:R-:W-:Y:S02]  /*1390*/  PRMT R5, R19.reuse, 0x7610, R5 ;  /* 0x0000761013057816 */ /* 0x040fe40000000005 */
[----:B-1----:R-:W-:Y:S02]  /*13a0*/  PRMT R7, R19, 0x7632, R7 ;  /* 0x0000763213077816 */ /* 0x002fe40000000007 */
[C---:B------:R-:W-:Y:S01]  /*13b0*/  PRMT R25, R24.reuse, 0x7610, R25 ;  /* 0x0000761018197816 */ /* 0x040fe20000000019 */
[----:B------:R-:W-:Y:S01]  /*13c0*/  STS.U16 [R0+0x180], R5 ;  /* 0x0001800500007388 */ /* 0x000fe20000000400 */
[----:B------:R-:W-:-:S03]  /*13d0*/  PRMT R26, R24, 0x7632, R26 ;  /* 0x00007632181a7816 */ /* 0x000fc6000000001a */
[----:B------:R-:W-:Y:S04]  /*13e0*/  STS.U16 [R0+0x1180], R7 ;  /* 0x0011800700007388 */ /* 0x000fe80000000400 */
[----:B------:R1:W-:Y:S04]  /*13f0*/  STS.U16 [R0+0x1c0], R25 ;  /* 0x0001c01900007388 */ /* 0x0003e80000000400 */
[----:B------:R-:W-:Y:S01]  /*1400*/  STS.U16 [R0+0x11c0], R26 ;  /* 0x0011c01a00007388 */ /* 0x000fe20000000400 */
[----:B------:R-:W-:Y:S08]  /*1410*/  BAR.SYNC.DEFER_BLOCKING 0x0 ;  /* 0x0000000000007b1d */ /* 0x000ff00000010000 */
[----:B-1----:R-:W1:Y:S01]  /*1420*/  LDC.64 R24, c[0x0][0x388] ;  /* 0x0000e200ff187b82 */ /* 0x002e620000000a00 */
[----:B--2---:R-:W2:Y:S04]  /*1430*/  LDS.128 R8, [R6] ;  /* 0x0000000006087984 */ /* 0x004ea80000000c00 */
[----:B------:R-:W3:Y:S01]  /*1440*/  LDS.128 R20, [R6+0x200] ;  /* 0x0002000006147984 */ /* 0x000ee20000000c00 */
[----:B-1----:R-:W-:-:S03]  /*1450*/  IMAD.WIDE R24, R4, 0x2, R24 ;  /* 0x0000000204187825 */ /* 0x002fc600078e0218 */
[----:B------:R-:W1:Y:S04]  /*1460*/  LDS.128 R16, [R2+0x1000] ;  /* 0x0010000002107984 */ /* 0x000e680000000c00 */
[----:B------:R-:W4:Y:S01]  /*1470*/  LDS.128 R12, [R2+0x1200] ;  /* 0x00120000020c7984 */ /* 0x000f220000000c00 */
[----:B------:R-:W-:-:S05]  /*1480*/  IMAD.WIDE.U32 R24, R3, 0x10, R24 ;  /* 0x0000001003187825 */ /* 0x000fca00078e0018 */
[----:B--2---:R-:W-:Y:S04]  /*1490*/  STG.E.128 desc[UR4][R24.64], R8 ;  /* 0x0000000818007986 */ /* 0x004fe8000c101d04 */
[----:B---3--:R-:W-:Y:S04]  /*14a0*/  STG.E.128 desc[UR4][R24.64+0x200], R20 ;  /* 0x0002001418007986 */ /* 0x008fe8000c101d04 */
[----:B-1----:R-:W-:Y:S04]  /*14b0*/  STG.E.128 desc[UR4][R24.64+0x1000], R16 ;  /* 0x0010001018007986 */ /* 0x002fe8000c101d04 */
[----:B----4-:R-:W-:Y:S01]  /*14c0*/  STG.E.128 desc[UR4][R24.64+0x1200], R12 ;  /* 0x0012000c18007986 */ /* 0x010fe2000c101d04 */
[----:B------:R-:W-:Y:S05]  /*14d0*/  EXIT ;  /* 0x000000000000794d */ /* 0x000fea0003800000 */
        .weak           $__internal_0_$__cuda_sm20_rcp_rn_f32_slowpath
        .type           $__internal_0_$__cuda_sm20_rcp_rn_f32_slowpath,@function
        .size           $__internal_0_$__cuda_sm20_rcp_rn_f32_slowpath,(.L_x_29 - $__internal_0_$__cuda_sm20_rcp_rn_f32_slowpath)
$__internal_0_$__cuda_sm20_rcp_rn_f32_slowpath:
[----:B------:R-:W-:Y:S01]  /*14e0*/  IMAD.SHL.U32 R2, R0, 0x2, RZ ;  /* 0x0000000200027824 */ /* 0x000fe200078e00ff */
[----:B------:R-:W-:Y:S04]  /*14f0*/  BSSY.RECONVERGENT B2, `(.L_x_24) ;  /* 0x0000030000027945 */ /* 0x000fe80003800200 */
[----:B------:R-:W-:-:S04]  /*1500*/  SHF.R.U32.HI R2, RZ, 0x18, R2 ;  /* 0x00000018ff027819 */ /* 0x000fc80000011602 */
[----:B------:R-:W-:-:S13]  /*1510*/  ISETP.NE.U32.AND P0, PT, R2, RZ, PT ;  /* 0x000000ff0200720c */ /* 0x000fda0003f05070 */
[----:B------:R-:W-:Y:S05]  /*1520*/  @P0 BRA `(.L_x_25) ;  /* 0x0000000000280947 */ /* 0x000fea0003800000 */
[----:B------:R-:W-:-:S04]  /*1530*/  SHF.L.U32 R2, R0, 0x1, RZ ;  /* 0x0000000100027819 */ /* 0x000fc800000006ff */
[----:B------:R-:W-:-:S13]  /*1540*/  ISETP.NE.AND P0, PT, R2, RZ, PT ;  /* 0x000000ff0200720c */ /* 0x000fda0003f05270 */
[----:B------:R-:W-:Y:S01]  /*1550*/  @P0 FFMA R11, R0, 1.84467440737095516160e+19, RZ ;  /* 0x5f800000000b0823 */ /* 0x000fe200000000ff */
[----:B------:R-:W-:Y:S08]  /*1560*/  @!P0 MUFU.RCP R7, R0 ;  /* 0x0000000000078308 */ /* 0x000ff00000001000 */
[----:B------:R-:W1:Y:S02]  /*1570*/  @P0 MUFU.RCP R2, R11 ;  /* 0x0000000b00020308 */ /* 0x000e640000001000 */
[----:B-1----:R-:W-:-:S04]  /*1580*/  @P0 FFMA R13, R11, R2, -1 ;  /* 0xbf8000000b0d0423 */ /* 0x002fc80000000002 */
[----:B------:R-:W-:-:S04]  /*1590*/  @P0 FADD.FTZ R13, -R13, -RZ ;  /* 0x800000ff0d0d0221 */ /* 0x000fc80000010100 */
[----:B------:R-:W-:-:S04]  /*15a0*/  @P0 FFMA R2, R2, R13, R2 ;  /* 0x0000000d02020223 */ /* 0x000fc80000000002 */
[----:B------:R-:W-:Y:S01]  /*15b0*/  @P0 FFMA R7, R2, 1.84467440737095516160e+19, RZ ;  /* 0x5f80000002070823 */ /* 0x000fe200000000ff */
[----:B------:R-:W-:Y:S06]  /*15c0*/  BRA `(.L_x_26) ;  /* 0x0000000000887947 */ /* 0x000fec0003800000 */
.L_x_25:
[----:B------:R-:W-:-:S05]  /*15d0*/  VIADD R7, R2, 0xffffff03 ;  /* 0xffffff0302077836 */ /* 0x000fca0000000000 */
[----:B------:R-:W-:-:S13]  /*15e0*/  ISETP.GT.U32.AND P0, PT, R7, 0x1, PT ;  /* 0x000000010700780c */ /* 0x000fda0003f04070 */
[----:B------:R-:W-:Y:S05]  /*15f0*/  @P0 BRA `(.L_x_27) ;  /* 0x0000000000780947 */ /* 0x000fea0003800000 */
[----:B------:R-:W-:Y:S01]  /*1600*/  LOP3.LUT R11, R0, 0x7fffff, RZ, 0xc0, !PT ;  /* 0x007fffff000b7812 */ /* 0x000fe200078ec0ff */
[----:B------:R-:W-:-:S03]  /*1610*/  HFMA2 R18, -RZ, RZ, 0, 1.78813934326171875e-07 ;  /* 0x00000003ff127431 */ /* 0x000fc600000001ff */
[----:B------:R-:W-:-:S04]  /*1620*/  LOP3.LUT R11, R11, 0x3f800000, RZ, 0xfc, !PT ;  /* 0x3f8000000b0b7812 */ /* 0x000fc800078efcff */
[----:B------:R-:W1:Y:S01]  /*1630*/  MUFU.RCP R14, R11 ;  /* 0x0000000b000e7308 */ /* 0x000e620000001000 */
[----:B------:R-:W-:Y:S01]  /*1640*/  SHF.L.U32 R17, R18, R7, RZ ;  /* 0x0000000712117219 */ /* 0x000fe200000006ff */
[----:B-1----:R-:W-:-:S04]  /*1650*/  FFMA R13, R11, R14, -1 ;  /* 0xbf8000000b0d7423 */ /* 0x002fc8000000000e */
[----:B------:R-:W-:-:S04]  /*1660*/  FADD.FTZ R13, -R13, -RZ ;  /* 0x800000ff0d0d7221 */ /* 0x000fc80000010100 */
[CCC-:B------:R-:W-:Y:S01]  /*1670*/  FFMA.RM R15, R14.reuse, R13.reuse, R14.reuse ;  /* 0x0000000d0e0f7223 */ /* 0x1c0fe2000000400e */
[----:B------:R-:W-:-:S04]  /*1680*/  FFMA.RP R14, R14, R13, R14 ;  /* 0x0000000d0e0e7223 */ /* 0x000fc8000000800e */
[C---:B------:R-:W-:Y:S02]  /*1690*/  LOP3.LUT R13, R15.reuse, 0x7fffff, RZ, 0xc0, !PT ;  /* 0x007fffff0f0d7812 */ /* 0x040fe400078ec0ff */
[----:B------:R-:W-:Y:S02]  /*16a0*/  FSETP.NEU.FTZ.AND P0, PT, R15, R14, PT ;  /* 0x0000000e0f00720b */ /* 0x000fe40003f1d000 */
[----:B------:R-:W-:Y:S02]  /*16b0*/  LOP3.LUT R14, R13, 0x800000, RZ, 0xfc, !PT ;  /* 0x008000000d0e7812 */ /* 0x000fe400078efcff */
[----:B------:R-:W-:Y:S02]  /*16c0*/  SEL R13, RZ, 0xffffffff, !P0 ;  /* 0xffffffffff0d7807 */ /* 0x000fe40004000000 */
[----:B------:R-:W-:-:S03]  /*16d0*/  LOP3.LUT R18, R17, R14, RZ, 0xc0, !PT ;  /* 0x0000000e11127212 */ /* 0x000fc600078ec0ff */
[----:B------:R-:W-:Y:S01]  /*16e0*/  IMAD.MOV R13, RZ, RZ, -R13 ;  /* 0x000000ffff0d7224 */ /* 0x000fe200078e0a0d */
[----:B------:R-:W-:-:S04]  /*16f0*/  SHF.R.U32.HI R18, RZ, R7, R18 ;  /* 0x00000007ff127219 */ /* 0x000fc80000011612 */
[----:B------:R-:W-:Y:S02]  /*1700*/  LOP3.LUT P1, RZ, R13, R7, R14, 0xf8, !PT ;  /* 0x000000070dff7212 */ /* 0x000fe4000782f80e */
[C---:B------:R-:W-:Y:S02]  /*1710*/  LOP3.LUT P0, RZ, R18.reuse, 0x1, RZ, 0xc0, !PT ;  /* 0x0000000112ff7812 */ /* 0x040fe4000780c0ff */
[----:B------:R-:W-:-:S04]  /*1720*/  LOP3.LUT P2, RZ, R18, 0x2, RZ, 0xc0, !PT ;  /* 0x0000000212ff7812 */ /* 0x000fc8000784c0ff */
[----:B------:R-:W-:Y:S02]  /*1730*/  PLOP3.LUT P0, PT, P0, P1, P2, 0xe0, 0x0 ;  /* 0x000000000000781c */ /* 0x000fe40000703c20 */
[----:B------:R-:W-:Y:S02]  /*1740*/  LOP3.LUT P1, RZ, R0, 0x7fffff, RZ, 0xc0, !PT ;  /* 0x007fffff00ff7812 */ /* 0x000fe4000782c0ff */
[----:B------:R-:W-:-:S04]  /*1750*/  SEL R7, RZ, 0x1, !P0 ;  /* 0x00000001ff077807 */ /* 0x000fc80004000000 */
[----:B------:R-:W-:-:S04]  /*1760*/  IADD3 R7, PT, PT, -R7, RZ, RZ ;  /* 0x000000ff07077210 */ /* 0x000fc80007ffe1ff */
[----:B------:R-:W-:Y:S01]  /*1770*/  ISETP.GE.AND P0, PT, R7, RZ, PT ;  /* 0x000000ff0700720c */ /* 0x000fe20003f06270 */
[----:B------:R-:W-:-:S05]  /*1780*/  VIADD R7, R2, 0xffffff04 ;  /* 0xffffff0402077836 */ /* 0x000fca0000000000 */
[----:B------:R-:W-:-:S07]  /*1790*/  SHF.R.U32.HI R7, RZ, R7, R14 ;  /* 0x00000007ff077219 */ /* 0x000fce000001160e */
[----:B------:R-:W-:-:S05]  /*17a0*/  @!P0 IADD3 R7, PT, PT, R7, 0x1, RZ ;  /* 0x0000000107078810 */ /* 0x000fca0007ffe0ff */
[----:B------:R-:W-:-:S05]  /*17b0*/  @!P1 IMAD.SHL.U32 R7, R7, 0x2, RZ ;  /* 0x0000000207079824 */ /* 0x000fca00078e00ff */
[----:B------:R-:W-:Y:S01]  /*17c0*/  LOP3.LUT R7, R7, 0x80000000, R0, 0xf8, !PT ;  /* 0x8000000007077812 */ /* 0x000fe200078ef800 */
[----:B------:R-:W-:Y:S06]  /*17d0*/  BRA `(.L_x_26) ;  /* 0x0000000000047947 */ /* 0x000fec0003800000 */
.L_x_27:
[----:B------:R1:W2:Y:S02]  /*17e0*/  MUFU.RCP R7, R0 ;  /* 0x0000000000077308 */ /* 0x0002a40000001000 */
.L_x_26:
[----:B------:R-:W-:Y:S05]  /*17f0*/  BSYNC.RECONVERGENT B2 ;  /* 0x0000000000027941 */ /* 0x000fea0003800200 */
.L_x_24:
[----:B------:R-:W-:-:S04]  /*1800*/  MOV R11, 0x0 ;  /* 0x00000000000b7802 */ /* 0x000fc80000000f00 */
[----:B-12---:R-:W-:Y:S05]  /*1810*/  RET.REL.NODEC R10 `(_Z16trsm_half_kernelPK6__halfPS_ii) ;  /* 0xffffffe40af87950 */ /* 0x006fea0003c3ffff */
.L_x_28:
        /* <DEDUP_REMOVED lines=14> */
.L_x_29:


//--------------------- .nv.shared.reserved.0     --------------------------
	.section	.nv.shared.reserved.0,"aw",@nobits
	.weak		__nv_reservedSMEM_offset_0_alias
	.size		__nv_reservedSMEM_offset_0_alias, 0, 64
	.other		__nv_reservedSMEM_offset_0_alias,@"STO_CUDA_RESERVED_SHARED STV_DEFAULT"
__nv_reservedSMEM_offset_0_alias:
	.zero		0
	.zero		64


//--------------------- .nv.shared._Z16trsm_half_kernelPK6__halfPS_ii --------------------------
	.section	.nv.shared._Z16trsm_half_kernelPK6__halfPS_ii,"aw",@nobits
	.sectionflags	@""
	.align	16
.nv.shared._Z16trsm_half_kernelPK6__halfPS_ii:
	.zero		12288


//--------------------- .nv.constant0._Z22clear_tril_upper_floatPfi --------------------------
	.section	.nv.constant0._Z22clear_tril_upper_floatPfi,"a",@progbits
	.sectionflags	@""
	.align	4
.nv.constant0._Z22clear_tril_upper_floatPfi:
	.zero		908


//--------------------- .nv.constant0._Z21clear_tril_upper_halfP6__halfi --------------------------
	.section	.nv.constant0._Z21clear_tril_upper_halfP6__halfi,"a",@progbits
	.sectionflags	@""
	.align	4
.nv.constant0._Z21clear_tril_upper_halfP6__halfi:
	.zero		908


//--------------------- .nv.constant0._Z16trsm_half_kernelPK6__halfPS_ii --------------------------
	.section	.nv.constant0._Z16trsm_half_kernelPK6__halfPS_ii,"a",@progbits
	.sectionflags	@""
	.align	4
.nv.constant0._Z16trsm_half_kernelPK6__halfPS_ii:
	.zero		920


//--------------------- SYMBOLS --------------------------

	.type		.nv.reservedSmem.offset0,@object
	.size		.nv.reservedSmem.offset0,0x4
	.type		.nv.reservedSmem.cap,@object
	.size		.nv.reservedSmem.cap,0x4
